//
// Generated by NVIDIA NVVM Compiler
//
// Compiler Build ID: CL-36424714
// Cuda compilation tools, release 13.0, V13.0.88
// Based on NVVM 20.0.0
//

.version 9.0
.target sm_100
.address_size 64

	// .globl	_Z19gpu_rect_matrixmultPfS_S_iii
.extern .shared .align 16 .b8 buffer[];

.visible .entry _Z19gpu_rect_matrixmultPfS_S_iii(
	.param .u64 .ptr .align 1 _Z19gpu_rect_matrixmultPfS_S_iii_param_0,
	.param .u64 .ptr .align 1 _Z19gpu_rect_matrixmultPfS_S_iii_param_1,
	.param .u64 .ptr .align 1 _Z19gpu_rect_matrixmultPfS_S_iii_param_2,
	.param .u32 _Z19gpu_rect_matrixmultPfS_S_iii_param_3,
	.param .u32 _Z19gpu_rect_matrixmultPfS_S_iii_param_4,
	.param .u32 _Z19gpu_rect_matrixmultPfS_S_iii_param_5
)
{
	.reg .pred 	%p<9>;
	.reg .b32 	%r<44>;
	.reg .b32 	%f<24>;
	.reg .b64 	%rd<28>;

	ld.param.u64 	%rd11, [_Z19gpu_rect_matrixmultPfS_S_iii_param_0];
	ld.param.u64 	%rd12, [_Z19gpu_rect_matrixmultPfS_S_iii_param_1];
	ld.param.u64 	%rd10, [_Z19gpu_rect_matrixmultPfS_S_iii_param_2];
	ld.param.u32 	%r23, [_Z19gpu_rect_matrixmultPfS_S_iii_param_3];
	ld.param.u32 	%r21, [_Z19gpu_rect_matrixmultPfS_S_iii_param_4];
	ld.param.u32 	%r22, [_Z19gpu_rect_matrixmultPfS_S_iii_param_5];
	cvta.to.global.u64 	%rd1, %rd12;
	cvta.to.global.u64 	%rd2, %rd11;
	mov.u32 	%r25, %tid.x;
	mov.u32 	%r26, %ntid.x;
	mov.u32 	%r27, %ctaid.x;
	mad.lo.s32 	%r41, %r26, %r27, %r25;
	mov.u32 	%r28, %tid.y;
	mov.u32 	%r29, %ntid.y;
	mov.u32 	%r30, %ctaid.y;
	mad.lo.s32 	%r31, %r29, %r30, %r28;
	setp.ge.s32 	%p1, %r41, %r22;
	setp.ge.s32 	%p2, %r31, %r23;
	or.pred  	%p3, %p1, %p2;
	@%p3 bra 	$L__BB0_8;
	cvta.to.global.u64 	%rd13, %rd10;
	mad.lo.s32 	%r32, %r22, %r31, %r41;
	mul.wide.s32 	%rd14, %r32, 4;
	add.s64 	%rd3, %rd13, %rd14;
	mov.b32 	%r33, 0;
	st.global.u32 	[%rd3], %r33;
	mul.lo.s32 	%r3, %r21, %r31;
	add.s32 	%r4, %r3, %r21;
	setp.lt.s32 	%p4, %r21, 1;
	@%p4 bra 	$L__BB0_8;
	add.s32 	%r34, %r3, 1;
	max.s32 	%r5, %r4, %r34;
	sub.s32 	%r35, %r5, %r3;
	and.b32  	%r6, %r35, 3;
	setp.eq.s32 	%p5, %r6, 0;
	mov.f32 	%f22, 0f00000000;
	mov.u32 	%r40, %r3;
	@%p5 bra 	$L__BB0_5;
	mul.wide.u32 	%rd15, %r3, 4;
	add.s64 	%rd26, %rd2, %rd15;
	neg.s32 	%r37, %r6;
	mov.f32 	%f22, 0f00000000;
	mov.u32 	%r40, %r3;
$L__BB0_4:
	.pragma "nounroll";
	mul.wide.s32 	%rd16, %r41, 4;
	add.s64 	%rd17, %rd1, %rd16;
	ld.global.f32 	%f8, [%rd26];
	ld.global.f32 	%f9, [%rd17];
	fma.rn.f32 	%f22, %f8, %f9, %f22;
	st.global.f32 	[%rd3], %f22;
	add.s32 	%r40, %r40, 1;
	add.s32 	%r41, %r41, %r22;
	add.s64 	%rd26, %rd26, 4;
	add.s32 	%r37, %r37, 1;
	setp.ne.s32 	%p6, %r37, 0;
	@%p6 bra 	$L__BB0_4;
$L__BB0_5:
	sub.s32 	%r36, %r3, %r5;
	setp.gt.u32 	%p7, %r36, -4;
	@%p7 bra 	$L__BB0_8;
	mul.wide.u32 	%rd18, %r40, 4;
	add.s64 	%rd19, %rd18, %rd2;
	add.s64 	%rd27, %rd19, 8;
	shl.b32 	%r16, %r22, 2;
	mul.wide.s32 	%rd22, %r22, 4;
$L__BB0_7:
	ld.global.f32 	%f10, [%rd27+-8];
	mul.wide.s32 	%rd20, %r41, 4;
	add.s64 	%rd21, %rd1, %rd20;
	ld.global.f32 	%f11, [%rd21];
	fma.rn.f32 	%f12, %f10, %f11, %f22;
	st.global.f32 	[%rd3], %f12;
	ld.global.f32 	%f13, [%rd27+-4];
	add.s64 	%rd23, %rd21, %rd22;
	ld.global.f32 	%f14, [%rd23];
	fma.rn.f32 	%f15, %f13, %f14, %f12;
	st.global.f32 	[%rd3], %f15;
	ld.global.f32 	%f16, [%rd27];
	add.s64 	%rd24, %rd23, %rd22;
	ld.global.f32 	%f17, [%rd24];
	fma.rn.f32 	%f18, %f16, %f17, %f15;
	st.global.f32 	[%rd3], %f18;
	ld.global.f32 	%f19, [%rd27+4];
	add.s64 	%rd25, %rd24, %rd22;
	ld.global.f32 	%f20, [%rd25];
	fma.rn.f32 	%f22, %f19, %f20, %f18;
	st.global.f32 	[%rd3], %f22;
	add.s32 	%r40, %r40, 4;
	add.s64 	%rd27, %rd27, 16;
	add.s32 	%r41, %r41, %r16;
	setp.lt.s32 	%p8, %r40, %r4;
	@%p8 bra 	$L__BB0_7;
$L__BB0_8:
	ret;

}
	// .globl	_Z16tiled_matrixmultPfS_S_iiii
.visible .entry _Z16tiled_matrixmultPfS_S_iiii(
	.param .u64 .ptr .align 1 _Z16tiled_matrixmultPfS_S_iiii_param_0,
	.param .u64 .ptr .align 1 _Z16tiled_matrixmultPfS_S_iiii_param_1,
	.param .u64 .ptr .align 1 _Z16tiled_matrixmultPfS_S_iiii_param_2,
	.param .u32 _Z16tiled_matrixmultPfS_S_iiii_param_3,
	.param .u32 _Z16tiled_matrixmultPfS_S_iiii_param_4,
	.param .u32 _Z16tiled_matrixmultPfS_S_iiii_param_5,
	.param .u32 _Z16tiled_matrixmultPfS_S_iiii_param_6
)
{
	.reg .pred 	%p<19>;
	.reg .b32 	%r<123>;
	.reg .b32 	%f<78>;
	.reg .b64 	%rd<13>;

	ld.param.u64 	%rd4, [_Z16tiled_matrixmultPfS_S_iiii_param_0];
	ld.param.u64 	%rd5, [_Z16tiled_matrixmultPfS_S_iiii_param_1];
	ld.param.u64 	%rd6, [_Z16tiled_matrixmultPfS_S_iiii_param_2];
	ld.param.u32 	%r43, [_Z16tiled_matrixmultPfS_S_iiii_param_3];
	ld.param.u32 	%r44, [_Z16tiled_matrixmultPfS_S_iiii_param_4];
	ld.param.u32 	%r45, [_Z16tiled_matrixmultPfS_S_iiii_param_5];
	ld.param.u32 	%r46, [_Z16tiled_matrixmultPfS_S_iiii_param_6];
	cvta.to.global.u64 	%rd7, %rd6;
	mov.u32 	%r1, %tid.x;
	mov.u32 	%r47, %ntid.x;
	mov.u32 	%r48, %ctaid.x;
	mul.lo.s32 	%r2, %r47, %r48;
	mov.u32 	%r3, %tid.y;
	mov.u32 	%r49, %ntid.y;
	mov.u32 	%r50, %ctaid.y;
	mul.lo.s32 	%r4, %r49, %r50;
	mul.lo.s32 	%r5, %r46, %r3;
	mul.lo.s32 	%r6, %r46, %r50;
	mad.lo.s32 	%r51, %r45, %r3, %r1;
	mad.lo.s32 	%r7, %r46, %r48, %r51;
	mad.lo.s32 	%r52, %r6, %r45, %r7;
	mul.wide.s32 	%rd8, %r52, 4;
	add.s64 	%rd1, %rd7, %rd8;
	mov.b32 	%r53, 0;
	st.global.u32 	[%rd1], %r53;
	cvt.rn.f32.s32 	%f19, %r44;
	cvt.rn.f32.s32 	%f20, %r46;
	div.rn.f32 	%f1, %f19, %f20;
	setp.leu.f32 	%p2, %f1, 0f00000000;
	@%p2 bra 	$L__BB1_24;
	mul.lo.s32 	%r55, %r46, %r46;
	shl.b32 	%r56, %r55, 2;
	mov.u32 	%r57, buffer;
	add.s32 	%r8, %r57, %r56;
	add.s32 	%r59, %r6, %r3;
	mad.lo.s32 	%r9, %r59, %r44, %r1;
	add.s32 	%r60, %r2, %r1;
	setp.lt.s32 	%p3, %r60, %r45;
	add.s32 	%r61, %r4, %r3;
	setp.lt.s32 	%p4, %r61, %r43;
	and.pred  	%p1, %p3, %p4;
	shl.b32 	%r10, %r46, 3;
	shl.b32 	%r62, %r1, 2;
	add.s32 	%r63, %r56, %r62;
	add.s32 	%r11, %r57, %r63;
	shl.b32 	%r12, %r46, 5;
	shl.b32 	%r13, %r46, 2;
	cvta.to.global.u64 	%rd2, %rd4;
	cvta.to.global.u64 	%rd3, %rd5;
	mov.b32 	%r110, 0;
	not.pred 	%p5, %p1;
$L__BB1_2:
	add.s32 	%r15, %r110, 1;
	mul.lo.s32 	%r16, %r110, %r46;
	@%p5 bra 	$L__BB1_23;
	add.s32 	%r64, %r16, %r1;
	setp.ge.u32 	%p6, %r64, %r44;
	mov.f32 	%f68, 0f00000000;
	@%p6 bra 	$L__BB1_5;
	add.s32 	%r65, %r9, %r16;
	mul.wide.s32 	%rd9, %r65, 4;
	add.s64 	%rd10, %rd2, %rd9;
	ld.global.f32 	%f68, [%rd10];
$L__BB1_5:
	add.s32 	%r66, %r5, %r1;
	shl.b32 	%r67, %r66, 2;
	mov.u32 	%r68, buffer;
	add.s32 	%r69, %r68, %r67;
	st.shared.f32 	[%r69], %f68;
	add.s32 	%r70, %r16, %r3;
	setp.ge.u32 	%p7, %r70, %r44;
	mov.f32 	%f69, 0f00000000;
	@%p7 bra 	$L__BB1_7;
	mad.lo.s32 	%r71, %r16, %r45, %r7;
	mul.wide.s32 	%rd11, %r71, 4;
	add.s64 	%rd12, %rd3, %rd11;
	ld.global.f32 	%f69, [%rd12];
$L__BB1_7:
	add.s32 	%r74, %r8, %r67;
	st.shared.f32 	[%r74], %f69;
	bar.sync 	0;
	mul.lo.s32 	%r75, %r15, %r46;
	setp.le.s32 	%p8, %r75, %r44;
	mov.u32 	%r111, %r46;
	@%p8 bra 	$L__BB1_9;
	rem.s32 	%r111, %r44, %r46;
$L__BB1_9:
	add.s32 	%r76, %r111, %r5;
	setp.ge.u32 	%p9, %r5, %r76;
	@%p9 bra 	$L__BB1_22;
	ld.global.f32 	%f77, [%rd1];
	add.s32 	%r77, %r111, -1;
	setp.lt.u32 	%p10, %r77, 7;
	mov.u32 	%r117, %r1;
	mov.u32 	%r118, %r5;
	@%p10 bra 	$L__BB1_13;
	shl.b32 	%r78, %r5, 2;
	add.s32 	%r80, %r78, %r68;
	add.s32 	%r112, %r80, 16;
	and.b32  	%r81, %r111, -8;
	neg.s32 	%r113, %r81;
	mov.u32 	%r114, %r11;
	mov.u32 	%r117, %r1;
	mov.u32 	%r118, %r5;
$L__BB1_12:
	.pragma "nounroll";
	ld.shared.f32 	%f24, [%r112+-16];
	ld.shared.f32 	%f25, [%r114];
	fma.rn.f32 	%f26, %f24, %f25, %f77;
	ld.shared.f32 	%f27, [%r112+-12];
	add.s32 	%r82, %r114, %r13;
	ld.shared.f32 	%f28, [%r82];
	fma.rn.f32 	%f29, %f27, %f28, %f26;
	ld.shared.f32 	%f30, [%r112+-8];
	add.s32 	%r83, %r82, %r13;
	ld.shared.f32 	%f31, [%r83];
	fma.rn.f32 	%f32, %f30, %f31, %f29;
	ld.shared.f32 	%f33, [%r112+-4];
	add.s32 	%r84, %r83, %r13;
	ld.shared.f32 	%f34, [%r84];
	fma.rn.f32 	%f35, %f33, %f34, %f32;
	ld.shared.f32 	%f36, [%r112];
	add.s32 	%r85, %r84, %r13;
	ld.shared.f32 	%f37, [%r85];
	fma.rn.f32 	%f38, %f36, %f37, %f35;
	ld.shared.f32 	%f39, [%r112+4];
	add.s32 	%r86, %r85, %r13;
	ld.shared.f32 	%f40, [%r86];
	fma.rn.f32 	%f41, %f39, %f40, %f38;
	ld.shared.f32 	%f42, [%r112+8];
	add.s32 	%r87, %r86, %r13;
	ld.shared.f32 	%f43, [%r87];
	fma.rn.f32 	%f44, %f42, %f43, %f41;
	ld.shared.f32 	%f45, [%r112+12];
	add.s32 	%r88, %r87, %r13;
	ld.shared.f32 	%f46, [%r88];
	fma.rn.f32 	%f77, %f45, %f46, %f44;
	add.s32 	%r118, %r118, 8;
	add.s32 	%r117, %r117, %r10;
	add.s32 	%r114, %r114, %r12;
	add.s32 	%r113, %r113, 8;
	add.s32 	%r112, %r112, 32;
	setp.ne.s32 	%p11, %r113, 0;
	@%p11 bra 	$L__BB1_12;
$L__BB1_13:
	and.b32  	%r33, %r111, 7;
	setp.eq.s32 	%p12, %r33, 0;
	@%p12 bra 	$L__BB1_21;
	and.b32  	%r34, %r111, 3;
	setp.lt.u32 	%p13, %r33, 4;
	@%p13 bra 	$L__BB1_16;
	shl.b32 	%r89, %r118, 2;
	mov.u32 	%r90, buffer;
	add.s32 	%r91, %r90, %r89;
	ld.shared.f32 	%f48, [%r91];
	shl.b32 	%r92, %r117, 2;
	add.s32 	%r93, %r8, %r92;
	ld.shared.f32 	%f49, [%r93];
	fma.rn.f32 	%f50, %f48, %f49, %f77;
	ld.shared.f32 	%f51, [%r91+4];
	add.s32 	%r94, %r93, %r13;
	ld.shared.f32 	%f52, [%r94];
	fma.rn.f32 	%f53, %f51, %f52, %f50;
	ld.shared.f32 	%f54, [%r91+8];
	add.s32 	%r95, %r94, %r13;
	ld.shared.f32 	%f55, [%r95];
	fma.rn.f32 	%f56, %f54, %f55, %f53;
	ld.shared.f32 	%f57, [%r91+12];
	add.s32 	%r96, %r95, %r13;
	ld.shared.f32 	%f58, [%r96];
	fma.rn.f32 	%f77, %f57, %f58, %f56;
	add.s32 	%r117, %r13, %r117;
	add.s32 	%r118, %r118, 4;
$L__BB1_16:
	setp.eq.s32 	%p14, %r34, 0;
	@%p14 bra 	$L__BB1_21;
	setp.eq.s32 	%p15, %r34, 1;
	@%p15 bra 	$L__BB1_19;
	shl.b32 	%r97, %r118, 2;
	mov.u32 	%r98, buffer;
	add.s32 	%r99, %r98, %r97;
	ld.shared.f32 	%f60, [%r99];
	shl.b32 	%r100, %r117, 2;
	add.s32 	%r101, %r8, %r100;
	ld.shared.f32 	%f61, [%r101];
	fma.rn.f32 	%f62, %f60, %f61, %f77;
	ld.shared.f32 	%f63, [%r99+4];
	add.s32 	%r102, %r101, %r13;
	ld.shared.f32 	%f64, [%r102];
	fma.rn.f32 	%f77, %f63, %f64, %f62;
	shl.b32 	%r103, %r46, 1;
	add.s32 	%r117, %r117, %r103;
	add.s32 	%r118, %r118, 2;
$L__BB1_19:
	and.b32  	%r104, %r111, 1;
	setp.eq.b32 	%p16, %r104, 1;
	not.pred 	%p17, %p16;
	@%p17 bra 	$L__BB1_21;
	shl.b32 	%r105, %r118, 2;
	mov.u32 	%r106, buffer;
	add.s32 	%r107, %r106, %r105;
	ld.shared.f32 	%f65, [%r107];
	shl.b32 	%r108, %r117, 2;
	add.s32 	%r109, %r8, %r108;
	ld.shared.f32 	%f66, [%r109];
	fma.rn.f32 	%f77, %f65, %f66, %f77;
$L__BB1_21:
	st.global.f32 	[%rd1], %f77;
$L__BB1_22:
	bar.sync 	0;
$L__BB1_23:
	cvt.rn.f32.u32 	%f67, %r15;
	setp.gt.f32 	%p18, %f1, %f67;
	mov.u32 	%r110, %r15;
	@%p18 bra 	$L__BB1_2;
$L__BB1_24:
	ret;

}


// ===== COMPILED SASS (sm_100) =====

	.target	sm_100

	.elftype	@"ET_EXEC"


//--------------------- .note.nv.tkinfo           --------------------------
	.section	.note.nv.tkinfo,"",@"SHT_NOTE"
	.sectionflags	@"SHF_NOTE_NV_TKINFO"
	.tkinfo
        /*0018*/ 	.word	0x00000002
        /*0030*/ 	.string	""
        /*0030*/ 	.string	"ptxas"
        /*0030*/ 	.string	"Cuda compilation tools, release 13.0, V13.0.88"
        /*0030*/ 	.string	"Build cuda_13.0.r13.0/compiler.36424714_0"
        /*0030*/ 	.string	"-arch sm_100 -m 64 "



//--------------------- .note.nv.cuinfo           --------------------------
	.section	.note.nv.cuinfo,"",@"SHT_NOTE"
	.sectionflags	@"SHF_NOTE_NV_CUINFO"
        /*0018*/ 	.short	0x0002
        /*001a*/ 	.short	0x0064
        /*001c*/ 	.short	0x0082
	.zero		2


//--------------------- .nv.info                  --------------------------
	.section	.nv.info,"",@"SHT_CUDA_INFO"
	.align	4


	//----- nvinfo : EIATTR_REGCOUNT
	.align		4
        /*0000*/ 	.byte	0x04, 0x2f
        /*0002*/ 	.short	(.L_1 - .L_0)
	.align		4
.L_0:
        /*0004*/ 	.word	index@(_Z19gpu_rect_matrixmultPfS_S_iii)
        /*0008*/ 	.word	0x00000018


	//----- nvinfo : EIATTR_FRAME_SIZE
	.align		4
.L_1:
        /*000c*/ 	.byte	0x04, 0x11
        /*000e*/ 	.short	(.L_3 - .L_2)
	.align		4
.L_2:
        /*0010*/ 	.word	index@(_Z19gpu_rect_matrixmultPfS_S_iii)
        /*0014*/ 	.word	0x00000000


	//----- nvinfo : EIATTR_REGCOUNT
	.align		4
.L_3:
        /*0018*/ 	.byte	0x04, 0x2f
        /*001a*/ 	.short	(.L_5 - .L_4)
	.align		4
.L_4:
        /*001c*/ 	.word	index@(_Z16tiled_matrixmultPfS_S_iiii)
        /*0020*/ 	.word	0x0000001f


	//----- nvinfo : EIATTR_FRAME_SIZE
	.align		4
.L_5:
        /*0024*/ 	.byte	0x04, 0x11
        /*0026*/ 	.short	(.L_7 - .L_6)
	.align		4
.L_6:
        /*0028*/ 	.word	index@($__internal_0_$__cuda_sm3x_div_rn_noftz_f32_slowpath)
        /*002c*/ 	.word	0x00000000


	//----- nvinfo : EIATTR_FRAME_SIZE
	.align		4
.L_7:
        /*0030*/ 	.byte	0x04, 0x11
        /*0032*/ 	.short	(.L_9 - .L_8)
	.align		4
.L_8:
        /*0034*/ 	.word	index@(_Z16tiled_matrixmultPfS_S_iiii)
        /*0038*/ 	.word	0x00000000


	//----- nvinfo : EIATTR_MIN_STACK_SIZE
	.align		4
.L_9:
        /*003c*/ 	.byte	0x04, 0x12
        /*003e*/ 	.short	(.L_11 - .L_10)
	.align		4
.L_10:
        /*0040*/ 	.word	index@(_Z16tiled_matrixmultPfS_S_iiii)
        /*0044*/ 	.word	0x00000000


	//----- nvinfo : EIATTR_MIN_STACK_SIZE
	.align		4
.L_11:
        /*0048*/ 	.byte	0x04, 0x12
        /*004a*/ 	.short	(.L_13 - .L_12)
	.align		4
.L_12:
        /*004c*/ 	.word	index@(_Z19gpu_rect_matrixmultPfS_S_iii)
        /*0050*/ 	.word	0x00000000
.L_13:


//--------------------- .nv.compat                --------------------------
	.section	.nv.compat,"",@"SHT_CUDA_COMPAT_INFO"
	.align	4
        /*0000*/ 	.byte	0x02, 0x09, 0x00, 0x00, 0x02, 0x02, 0x01, 0x00, 0x02, 0x05, 0x05, 0x00, 0x03, 0x07, 0x01, 0x01
        /*0010*/ 	.byte	0x02, 0x03, 0x00, 0x00, 0x02, 0x06, 0x01, 0x00, 0x04, 0x0b, 0x08, 0x00, 0x01, 0x00, 0x00, 0x00
        /*0020*/ 	.byte	0x00, 0x00, 0x00, 0x00


//--------------------- .nv.info._Z16tiled_matrixmultPfS_S_iiii --------------------------
	.section	.nv.info._Z16tiled_matrixmultPfS_S_iiii,"",@"SHT_CUDA_INFO"
	.sectionflags	@""
	.align	4


	//----- nvinfo : EIATTR_CUDA_API_VERSION
	.align		4
        /*0000*/ 	.byte	0x04, 0x37
        /*0002*/ 	.short	(.L_15 - .L_14)
.L_14:
        /*0004*/ 	.word	0x00000082


	//----- nvinfo : EIATTR_KPARAM_INFO
	.align		4
.L_15:
        /*0008*/ 	.byte	0x04, 0x17
        /*000a*/ 	.short	(.L_17 - .L_16)
.L_16:
        /*000c*/ 	.word	0x00000000
        /*0010*/ 	.short	0x0006
        /*0012*/ 	.short	0x0024
        /*0014*/ 	.byte	0x00, 0xf0, 0x11, 0x00


	//----- nvinfo : EIATTR_KPARAM_INFO
	.align		4
.L_17:
        /*0018*/ 	.byte	0x04, 0x17
        /*001a*/ 	.short	(.L_19 - .L_18)
.L_18:
        /*001c*/ 	.word	0x00000000
        /*0020*/ 	.short	0x0005
        /*0022*/ 	.short	0x0020
        /*0024*/ 	.byte	0x00, 0xf0, 0x11, 0x00


	//----- nvinfo : EIATTR_KPARAM_INFO
	.align		4
.L_19:
        /*0028*/ 	.byte	0x04, 0x17
        /*002a*/ 	.short	(.L_21 - .L_20)
.L_20:
        /*002c*/ 	.word	0x00000000
        /*0030*/ 	.short	0x0004
        /*0032*/ 	.short	0x001c
        /*0034*/ 	.byte	0x00, 0xf0, 0x11, 0x00


	//----- nvinfo : EIATTR_KPARAM_INFO
	.align		4
.L_21:
        /*0038*/ 	.byte	0x04, 0x17
        /*003a*/ 	.short	(.L_23 - .L_22)
.L_22:
        /*003c*/ 	.word	0x00000000
        /*0040*/ 	.short	0x0003
        /*0042*/ 	.short	0x0018
        /*0044*/ 	.byte	0x00, 0xf0, 0x11, 0x00


	//----- nvinfo : EIATTR_KPARAM_INFO
	.align		4
.L_23:
        /*0048*/ 	.byte	0x04, 0x17
        /*004a*/ 	.short	(.L_25 - .L_24)
.L_24:
        /*004c*/ 	.word	0x00000000
        /*0050*/ 	.short	0x0002
        /*0052*/ 	.short	0x0010
        /*0054*/ 	.byte	0x00, 0xf5, 0x21, 0x00


	//----- nvinfo : EIATTR_KPARAM_INFO
	.align		4
.L_25:
        /*0058*/ 	.byte	0x04, 0x17
        /*005a*/ 	.short	(.L_27 - .L_26)
.L_26:
        /*005c*/ 	.word	0x00000000
        /*0060*/ 	.short	0x0001
        /*0062*/ 	.short	0x0008
        /*0064*/ 	.byte	0x00, 0xf5, 0x21, 0x00


	//----- nvinfo : EIATTR_KPARAM_INFO
	.align		4
.L_27:
        /*0068*/ 	.byte	0x04, 0x17
        /*006a*/ 	.short	(.L_29 - .L_28)
.L_28:
        /*006c*/ 	.word	0x00000000
        /*0070*/ 	.short	0x0000
        /*0072*/ 	.short	0x0000
        /*0074*/ 	.byte	0x00, 0xf5, 0x21, 0x00


	//----- nvinfo : EIATTR_SPARSE_MMA_MASK
	.align		4
.L_29:
        /*0078*/ 	.byte	0x03, 0x50
        /*007a*/ 	.short	0x0000


	//----- nvinfo : EIATTR_MAXREG_COUNT
	.align		4
        /*007c*/ 	.byte	0x03, 0x1b
        /*007e*/ 	.short	0x00ff


	//----- nvinfo : EIATTR_NUM_BARRIERS
	.align		4
        /*0080*/ 	.byte	0x02, 0x4c
        /*0082*/ 	.byte	0x01
	.zero		1


	//----- nvinfo : EIATTR_MERCURY_ISA_VERSION
	.align		4
        /*0084*/ 	.byte	0x03, 0x5f
        /*0086*/ 	.short	0x0101


	//----- nvinfo : EIATTR_VRC_CTA_INIT_COUNT
	.align		4
        /*0088*/ 	.byte	0x02, 0x4a
	.zero		1
	.zero		1


	//----- nvinfo : EIATTR_EXIT_INSTR_OFFSETS
	.align		4
        /*008c*/ 	.byte	0x04, 0x1c
        /*008e*/ 	.short	(.L_31 - .L_30)


	//   ....[0]....
.L_30:
        /*0090*/ 	.word	0x00000220


	//   ....[1]....
        /*0094*/ 	.word	0x00000e30


	//----- nvinfo : EIATTR_CRS_STACK_SIZE
	.align		4
.L_31:
        /*0098*/ 	.byte	0x04, 0x1e
        /*009a*/ 	.short	(.L_33 - .L_32)
.L_32:
        /*009c*/ 	.word	0x00000000


	//----- nvinfo : EIATTR_CBANK_PARAM_SIZE
	.align		4
.L_33:
        /*00a0*/ 	.byte	0x03, 0x19
        /*00a2*/ 	.short	0x0028


	//----- nvinfo : EIATTR_PARAM_CBANK
	.align		4
        /*00a4*/ 	.byte	0x04, 0x0a
        /*00a6*/ 	.short	(.L_35 - .L_34)
	.align		4
.L_34:
        /*00a8*/ 	.word	index@(.nv.constant0._Z16tiled_matrixmultPfS_S_iiii)
        /*00ac*/ 	.short	0x0380
        /*00ae*/ 	.short	0x0028


	//----- nvinfo : EIATTR_SW_WAR
	.align		4
.L_35:
        /*00b0*/ 	.byte	0x04, 0x36
        /*00b2*/ 	.short	(.L_37 - .L_36)
.L_36:
        /*00b4*/ 	.word	0x00000008
.L_37:


//--------------------- .nv.info._Z19gpu_rect_matrixmultPfS_S_iii --------------------------
	.section	.nv.info._Z19gpu_rect_matrixmultPfS_S_iii,"",@"SHT_CUDA_INFO"
	.sectionflags	@""
	.align	4


	//----- nvinfo : EIATTR_CUDA_API_VERSION
	.align		4
        /*0000*/ 	.byte	0x04, 0x37
        /*0002*/ 	.short	(.L_39 - .L_38)
.L_38:
        /*0004*/ 	.word	0x00000082


	//----- nvinfo : EIATTR_KPARAM_INFO
	.align		4
.L_39:
        /*0008*/ 	.byte	0x04, 0x17
        /*000a*/ 	.short	(.L_41 - .L_40)
.L_40:
        /*000c*/ 	.word	0x00000000
        /*0010*/ 	.short	0x0005
        /*0012*/ 	.short	0x0020
        /*0014*/ 	.byte	0x00, 0xf0, 0x11, 0x00


	//----- nvinfo : EIATTR_KPARAM_INFO
	.align		4
.L_41:
        /*0018*/ 	.byte	0x04, 0x17
        /*001a*/ 	.short	(.L_43 - .L_42)
.L_42:
        /*001c*/ 	.word	0x00000000
        /*0020*/ 	.short	0x0004
        /*0022*/ 	.short	0x001c
        /*0024*/ 	.byte	0x00, 0xf0, 0x11, 0x00


	//----- nvinfo : EIATTR_KPARAM_INFO
	.align		4
.L_43:
        /*0028*/ 	.byte	0x04, 0x17
        /*002a*/ 	.short	(.L_45 - .L_44)
.L_44:
        /*002c*/ 	.word	0x00000000
        /*0030*/ 	.short	0x0003
        /*0032*/ 	.short	0x0018
        /*0034*/ 	.byte	0x00, 0xf0, 0x11, 0x00


	//----- nvinfo : EIATTR_KPARAM_INFO
	.align		4
.L_45:
        /*0038*/ 	.byte	0x04, 0x17
        /*003a*/ 	.short	(.L_47 - .L_46)
.L_46:
        /*003c*/ 	.word	0x00000000
        /*0040*/ 	.short	0x0002
        /*0042*/ 	.short	0x0010
        /*0044*/ 	.byte	0x00, 0xf5, 0x21, 0x00


	//----- nvinfo : EIATTR_KPARAM_INFO
	.align		4
.L_47:
        /*0048*/ 	.byte	0x04, 0x17
        /*004a*/ 	.short	(.L_49 - .L_48)
.L_48:
        /*004c*/ 	.word	0x00000000
        /*0050*/ 	.short	0x0001
        /*0052*/ 	.short	0x0008
        /*0054*/ 	.byte	0x00, 0xf5, 0x21, 0x00


	//----- nvinfo : EIATTR_KPARAM_INFO
	.align		4
.L_49:
        /*0058*/ 	.byte	0x04, 0x17
        /*005a*/ 	.short	(.L_51 - .L_50)
.L_50:
        /*005c*/ 	.word	0x00000000
        /*0060*/ 	.short	0x0000
        /*0062*/ 	.short	0x0000
        /*0064*/ 	.byte	0x00, 0xf5, 0x21, 0x00


	//----- nvinfo : EIATTR_SPARSE_MMA_MASK
	.align		4
.L_51:
        /*0068*/ 	.byte	0x03, 0x50
        /*006a*/ 	.short	0x0000


	//----- nvinfo : EIATTR_MAXREG_COUNT
	.align		4
        /*006c*/ 	.byte	0x03, 0x1b
        /*006e*/ 	.short	0x00ff


	//----- nvinfo : EIATTR_MERCURY_ISA_VERSION
	.align		4
        /*0070*/ 	.byte	0x03, 0x5f
        /*0072*/ 	.short	0x0101


	//----- nvinfo : EIATTR_VRC_CTA_INIT_COUNT
	.align		4
        /*0074*/ 	.byte	0x02, 0x4a
	.zero		1
	.zero		1


	//----- nvinfo : EIATTR_EXIT_INSTR_OFFSETS
	.align		4
        /*0078*/ 	.byte	0x04, 0x1c
        /*007a*/ 	.short	(.L_53 - .L_52)


	//   ....[0]....
.L_52:
        /*007c*/ 	.word	0x000000d0


	//   ....[1]....
        /*0080*/ 	.word	0x00000150


	//   ....[2]....
        /*0084*/ 	.word	0x00000360


	//   ....[3]....
        /*0088*/ 	.word	0x00000580


	//----- nvinfo : EIATTR_CRS_STACK_SIZE
	.align		4
.L_53:
        /*008c*/ 	.byte	0x04, 0x1e
        /*008e*/ 	.short	(.L_55 - .L_54)
.L_54:
        /*0090*/ 	.word	0x00000000


	//----- nvinfo : EIATTR_CBANK_PARAM_SIZE
	.align		4
.L_55:
        /*0094*/ 	.byte	0x03, 0x19
        /*0096*/ 	.short	0x0024


	//----- nvinfo : EIATTR_PARAM_CBANK
	.align		4
        /*0098*/ 	.byte	0x04, 0x0a
        /*009a*/ 	.short	(.L_57 - .L_56)
	.align		4
.L_56:
        /*009c*/ 	.word	index@(.nv.constant0._Z19gpu_rect_matrixmultPfS_S_iii)
        /*00a0*/ 	.short	0x0380
        /*00a2*/ 	.short	0x0024


	//----- nvinfo : EIATTR_SW_WAR
	.align		4
.L_57:
        /*00a4*/ 	.byte	0x04, 0x36
        /*00a6*/ 	.short	(.L_59 - .L_58)
.L_58:
        /*00a8*/ 	.word	0x00000008
.L_59:


//--------------------- .nv.callgraph             --------------------------
	.section	.nv.callgraph,"",@"SHT_CUDA_CALLGRAPH"
	.align	4
	.sectionentsize	8
	.align		4
        /*0000*/ 	.word	0x00000000
	.align		4
        /*0004*/ 	.word	0xffffffff
	.align		4
        /*0008*/ 	.word	0x00000000
	.align		4
        /*000c*/ 	.word	0xfffffffe
	.align		4
        /*0010*/ 	.word	0x00000000
	.align		4
        /*0014*/ 	.word	0xfffffffd
	.align		4
        /*0018*/ 	.word	0x00000000
	.align		4
        /*001c*/ 	.word	0xfffffffc


//--------------------- .text._Z16tiled_matrixmultPfS_S_iiii --------------------------
	.section	.text._Z16tiled_matrixmultPfS_S_iiii,"ax",@progbits
	.align	128
        .global         _Z16tiled_matrixmultPfS_S_iiii
        .type           _Z16tiled_matrixmultPfS_S_iiii,@function
        .size           _Z16tiled_matrixmultPfS_S_iiii,(.L_x_30 - _Z16tiled_matrixmultPfS_S_iiii)
        .other          _Z16tiled_matrixmultPfS_S_iiii,@"STO_CUDA_ENTRY STV_DEFAULT"
_Z16tiled_matrixmultPfS_S_iiii:
.text._Z16tiled_matrixmultPfS_S_iiii:
[----:B------:R-:W-:Y:S01]  /*0000*/  LDC R1, c[0x0][0x37c] ;  /* 0x0000df00ff017b82 */ /* 0x000fe20000000800 */
[----:B------:R-:W0:Y:S07]  /*0010*/  S2R R9, SR_TID.X ;  /* 0x0000000000097919 */ /* 0x000e2e0000002100 */
[----:B------:R-:W1:Y:S01]  /*0020*/  LDC.64 R10, c[0x0][0x3a0] ;  /* 0x0000e800ff0a7b82 */ /* 0x000e620000000a00 */
[----:B------:R-:W2:Y:S01]  /*0030*/  LDCU UR8, c[0x0][0x39c] ;  /* 0x00007380ff0877ac */ /* 0x000ea20008000800 */
[----:B------:R-:W0:Y:S01]  /*0040*/  S2R R2, SR_TID.Y ;  /* 0x0000000000027919 */ /* 0x000e220000002200 */
[----:B------:R-:W3:Y:S05]  /*0050*/  LDCU.64 UR10, c[0x0][0x358] ;  /* 0x00006b00ff0a77ac */ /* 0x000eea0008000a00 */
[----:B------:R-:W4:Y:S01]  /*0060*/  S2UR UR7, SR_CTAID.Y ;  /* 0x00000000000779c3 */ /* 0x000f220000002600 */
[----:B------:R-:W5:Y:S01]  /*0070*/  LDCU UR4, c[0x0][0x360] ;  /* 0x00006c00ff0477ac */ /* 0x000f620008000800 */
[----:B------:R-:W3:Y:S06]  /*0080*/  LDCU UR6, c[0x0][0x364] ;  /* 0x00006c80ff0677ac */ /* 0x000eec0008000800 */
[----:B------:R-:W2:Y:S08]  /*0090*/  S2UR UR5, SR_CTAID.X ;  /* 0x00000000000579c3 */ /* 0x000eb00000002500 */
[----:B------:R-:W3:Y:S01]  /*00a0*/  LDC.64 R4, c[0x0][0x390] ;  /* 0x0000e400ff047b82 */ /* 0x000ee20000000a00 */
[----:B-1----:R-:W-:-:S04]  /*00b0*/  I2FP.F32.S32 R15, R11 ;  /* 0x0000000b000f7245 */ /* 0x002fc80000201400 */
[----:B------:R-:W1:Y:S01]  /*00c0*/  MUFU.RCP R6, R15 ;  /* 0x0000000f00067308 */ /* 0x000e620000001000 */
[----:B----4-:R-:W-:Y:S02]  /*00d0*/  IMAD R13, R11, UR7, RZ ;  /* 0x000000070b0d7c24 */ /* 0x010fe4000f8e02ff */
[----:B0-----:R-:W-:-:S04]  /*00e0*/  IMAD R0, R2, R10, R9 ;  /* 0x0000000a02007224 */ /* 0x001fc800078e0209 */
[----:B--2---:R-:W-:Y:S01]  /*00f0*/  IMAD R7, R11, UR5, R0 ;  /* 0x000000050b077c24 */ /* 0x004fe2000f8e0200 */
[----:B------:R-:W-:Y:S01]  /*0100*/  I2FP.F32.S32 R0, UR8 ;  /* 0x0000000800007c45 */ /* 0x000fe20008201400 */
[----:B-----5:R-:W-:Y:S02]  /*0110*/  UIMAD UR4, UR4, UR5, URZ ;  /* 0x00000005040472a4 */ /* 0x020fe4000f8e02ff */
[----:B------:R-:W-:Y:S01]  /*0120*/  IMAD R3, R13, R10, R7 ;  /* 0x0000000a0d037224 */ /* 0x000fe200078e0207 */
[----:B------:R-:W0:Y:S01]  /*0130*/  FCHK P0, R0, R15 ;  /* 0x0000000f00007302 */ /* 0x000e220000000000 */
[----:B---3--:R-:W-:Y:S02]  /*0140*/  UIMAD UR5, UR6, UR7, URZ ;  /* 0x00000007060572a4 */ /* 0x008fe4000f8e02ff */
[----:B------:R-:W-:-:S04]  /*0150*/  IMAD.WIDE R4, R3, 0x4, R4 ;  /* 0x0000000403047825 */ /* 0x000fc800078e0204 */
[----:B-1----:R-:W-:Y:S01]  /*0160*/  FFMA R3, -R15, R6, 1 ;  /* 0x3f8000000f037423 */ /* 0x002fe20000000106 */
[----:B------:R1:W-:Y:S03]  /*0170*/  STG.E desc[UR10][R4.64], RZ ;  /* 0x000000ff04007986 */ /* 0x0003e6000c10190a */
[----:B------:R-:W-:-:S04]  /*0180*/  FFMA R3, R6, R3, R6 ;  /* 0x0000000306037223 */ /* 0x000fc80000000006 */
[----:B------:R-:W-:-:S04]  /*0190*/  FFMA R6, R0, R3, RZ ;  /* 0x0000000300067223 */ /* 0x000fc800000000ff */
[----:B------:R-:W-:-:S04]  /*01a0*/  FFMA R8, -R15, R6, R0 ;  /* 0x000000060f087223 */ /* 0x000fc80000000100 */
[----:B------:R-:W-:Y:S01]  /*01b0*/  FFMA R3, R3, R8, R6 ;  /* 0x0000000803037223 */ /* 0x000fe20000000006 */
[----:B------:R-:W-:Y:S01]  /*01c0*/  IMAD R6, R2, R11, RZ ;  /* 0x0000000b02067224 */ /* 0x000fe200078e02ff */
[----:B01----:R-:W-:Y:S06]  /*01d0*/  @!P0 BRA `(.L_x_0) ;  /* 0x00000000000c8947 */ /* 0x003fec0003800000 */
[----:B------:R-:W-:-:S07]  /*01e0*/  MOV R8, 0x200 ;  /* 0x0000020000087802 */ /* 0x000fce0000000f00 */
[----:B------:R-:W-:Y:S05]  /*01f0*/  CALL.REL.NOINC `($__internal_0_$__cuda_sm3x_div_rn_noftz_f32_slowpath) ;  /* 0x0000000c00107944 */ /* 0x000fea0003c00000 */
[----:B------:R-:W-:-:S07]  /*0200*/  IMAD.MOV.U32 R3, RZ, RZ, R0 ;  /* 0x000000ffff037224 */ /* 0x000fce00078e0000 */
.L_x_0:
[----:B------:R-:W-:-:S13]  /*0210*/  FSETP.GT.AND P0, PT, R3, RZ, PT ;  /* 0x000000ff0300720b */ /* 0x000fda0003f04000 */
[----:B------:R-:W-:Y:S05]  /*0220*/  @!P0 EXIT ;  /* 0x000000000000894d */ /* 0x000fea0003800000 */
[----:B------:R-:W0:Y:S01]  /*0230*/  LDCU.64 UR14, c[0x0][0x3a0] ;  /* 0x00007400ff0e77ac */ /* 0x000e220008000a00 */
[----:B------:R-:W1:Y:S01]  /*0240*/  S2UR UR8, SR_CgaCtaId ;  /* 0x00000000000879c3 */ /* 0x000e620000008800 */
[----:B------:R-:W-:Y:S01]  /*0250*/  VIADD R0, R2, UR5 ;  /* 0x0000000502007c36 */ /* 0x000fe20008000000 */
[----:B------:R-:W2:Y:S01]  /*0260*/  LDCU.64 UR12, c[0x0][0x398] ;  /* 0x00007300ff0c77ac */ /* 0x000ea20008000a00 */
[----:B------:R-:W-:Y:S02]  /*0270*/  VIADD R8, R9, UR4 ;  /* 0x0000000409087c36 */ /* 0x000fe40008000000 */
[----:B------:R-:W-:Y:S01]  /*0280*/  IMAD.MOV.U32 R12, RZ, RZ, RZ ;  /* 0x000000ffff0c7224 */ /* 0x000fe200078e00ff */
[----:B------:R-:W-:Y:S01]  /*0290*/  UMOV UR7, 0x400 ;  /* 0x0000040000077882 */ /* 0x000fe20000000000 */
[----:B0-----:R-:W-:-:S04]  /*02a0*/  UIMAD UR6, UR15, UR15, URZ ;  /* 0x0000000f0f0672a4 */ /* 0x001fc8000f8e02ff */
[----:B------:R-:W-:Y:S01]  /*02b0*/  USHF.L.U32 UR6, UR6, 0x2, URZ ;  /* 0x0000000206067899 */ /* 0x000fe200080006ff */
[----:B--2---:R-:W-:Y:S01]  /*02c0*/  ISETP.GE.AND P0, PT, R0, UR12, PT ;  /* 0x0000000c00007c0c */ /* 0x004fe2000bf06270 */
[----:B-1----:R-:W-:Y:S01]  /*02d0*/  ULEA UR7, UR8, UR7, 0x18 ;  /* 0x0000000708077291 */ /* 0x002fe2000f8ec0ff */
[----:B------:R-:W-:Y:S02]  /*02e0*/  IADD3 R0, PT, PT, R13, R2, RZ ;  /* 0x000000020d007210 */ /* 0x000fe40007ffe0ff */
[----:B------:R-:W-:Y:S01]  /*02f0*/  ISETP.LT.AND P0, PT, R8, UR14, !P0 ;  /* 0x0000000e08007c0c */ /* 0x000fe2000c701270 */
[----:B------:R-:W-:Y:S02]  /*0300*/  UIADD3 UR8, UPT, UPT, UR6, UR7, URZ ;  /* 0x0000000706087290 */ /* 0x000fe4000fffe0ff */
[----:B------:R-:W-:Y:S01]  /*0310*/  LEA R8, R9, UR6, 0x2 ;  /* 0x0000000609087c11 */ /* 0x000fe2000f8e10ff */
[----:B------:R-:W-:-:S04]  /*0320*/  IMAD R0, R0, UR13, R9 ;  /* 0x0000000d00007c24 */ /* 0x000fc8000f8e0209 */
[----:B------:R-:W-:-:S07]  /*0330*/  VIADD R8, R8, UR7 ;  /* 0x0000000708087c36 */ /* 0x000fce0008000000 */
.L_x_15:
[----:B------:R-:W-:Y:S01]  /*0340*/  VIADD R10, R12, 0x1 ;  /* 0x000000010c0a7836 */ /* 0x000fe20000000000 */
[----:B0-----:R-:W-:Y:S06]  /*0350*/  @!P0 BRA `(.L_x_1) ;  /* 0x0000000800a48947 */ /* 0x001fec0003800000 */
[----:B------:R-:W0:Y:S01]  /*0360*/  LDC R11, c[0x0][0x3a4] ;  /* 0x0000e900ff0b7b82 */ /* 0x000e220000000800 */
[----:B------:R-:W-:-:S07]  /*0370*/  HFMA2 R21, -RZ, RZ, 0, 0 ;  /* 0x00000000ff157431 */ /* 0x000fce00000001ff */
[----:B------:R-:W1:Y:S01]  /*0380*/  LDC R16, c[0x0][0x39c] ;  /* 0x0000e700ff107b82 */ /* 0x000e620000000800 */
[----:B0-----:R-:W-:-:S04]  /*0390*/  IMAD R19, R12, R11, RZ ;  /* 0x0000000b0c137224 */ /* 0x001fc800078e02ff */
[C---:B------:R-:W-:Y:S01]  /*03a0*/  IMAD.IADD R13, R19.reuse, 0x1, R9 ;  /* 0x00000001130d7824 */ /* 0x040fe200078e0209 */
[----:B------:R-:W-:-:S04]  /*03b0*/  IADD3 R15, PT, PT, R19, R2, RZ ;  /* 0x00000002130f7210 */ /* 0x000fc80007ffe0ff */
[-C--:B-1----:R-:W-:Y:S02]  /*03c0*/  ISETP.GE.U32.AND P2, PT, R15, R16.reuse, PT ;  /* 0x000000100f00720c */ /* 0x082fe40003f46070 */
[----:B------:R-:W-:-:S11]  /*03d0*/  ISETP.GE.U32.AND P1, PT, R13, R16, PT ;  /* 0x000000100d00720c */ /* 0x000fd60003f26070 */
[----:B------:R-:W0:Y:S02]  /*03e0*/  @!P2 LDC R18, c[0x0][0x3a0] ;  /* 0x0000e800ff12ab82 */ /* 0x000e240000000800 */
[----:B------:R-:W-:-:S06]  /*03f0*/  @!P1 IMAD.IADD R17, R0, 0x1, R19 ;  /* 0x0000000100119824 */ /* 0x000fcc00078e0213 */
[----:B------:R-:W1:Y:S08]  /*0400*/  @!P1 LDC.64 R14, c[0x0][0x380] ;  /* 0x0000e000ff0e9b82 */ /* 0x000e700000000a00 */
[----:B------:R-:W2:Y:S01]  /*0410*/  @!P2 LDC.64 R12, c[0x0][0x388] ;  /* 0x0000e200ff0cab82 */ /* 0x000ea20000000a00 */
[----:B0-----:R-:W-:Y:S02]  /*0420*/  @!P2 IMAD R19, R19, R18, R7 ;  /* 0x000000121313a224 */ /* 0x001fe400078e0207 */
[----:B-1----:R-:W-:-:S04]  /*0430*/  @!P1 IMAD.WIDE R14, R17, 0x4, R14 ;  /* 0x00000004110e9825 */ /* 0x002fc800078e020e */
[----:B------:R-:W-:Y:S02]  /*0440*/  IMAD.MOV.U32 R17, RZ, RZ, RZ ;  /* 0x000000ffff117224 */ /* 0x000fe400078e00ff */
[----:B--2---:R-:W-:-:S04]  /*0450*/  @!P2 IMAD.WIDE R18, R19, 0x4, R12 ;  /* 0x000000041312a825 */ /* 0x004fc800078e020c */
[----:B------:R0:W2:Y:S04]  /*0460*/  @!P1 LDG.E R17, desc[UR10][R14.64] ;  /* 0x0000000a0e119981 */ /* 0x0000a8000c1e1900 */
[----:B------:R-:W3:Y:S01]  /*0470*/  @!P2 LDG.E R21, desc[UR10][R18.64] ;  /* 0x0000000a1215a981 */ /* 0x000ee2000c1e1900 */
[----:B------:R-:W-:Y:S05]  /*0480*/  WARPSYNC.ALL ;  /* 0x0000000000007948 */ /* 0x000fea0003800000 */
[----:B------:R-:W1:Y:S01]  /*0490*/  S2R R12, SR_CgaCtaId ;  /* 0x00000000000c7919 */ /* 0x000e620000008800 */
[----:B------:R-:W0:Y:S01]  /*04a0*/  LDCU UR4, c[0x0][0x3a4] ;  /* 0x00007480ff0477ac */ /* 0x000e220008000800 */
[----:B------:R-:W-:Y:S01]  /*04b0*/  IMAD R23, R10, R11, RZ ;  /* 0x0000000b0a177224 */ /* 0x000fe200078e02ff */
[----:B------:R-:W-:Y:S01]  /*04c0*/  MOV R13, 0x400 ;  /* 0x00000400000d7802 */ /* 0x000fe20000000f00 */
[----:B------:R-:W-:Y:S03]  /*04d0*/  BSSY.RECONVERGENT B0, `(.L_x_2) ;  /* 0x0000021000007945 */ /* 0x000fe60003800200 */
[----:B------:R-:W-:Y:S01]  /*04e0*/  ISETP.GT.AND P1, PT, R23, R16, PT ;  /* 0x000000101700720c */ /* 0x000fe20003f24270 */
[----:B0-----:R-:W-:Y:S01]  /*04f0*/  IMAD.U32 R15, RZ, RZ, UR4 ;  /* 0x00000004ff0f7e24 */ /* 0x001fe2000f8e00ff */
[----:B-1----:R-:W-:Y:S01]  /*0500*/  LEA R13, R12, R13, 0x18 ;  /* 0x0000000d0c0d7211 */ /* 0x002fe200078ec0ff */
[----:B------:R-:W-:-:S04]  /*0510*/  IMAD.IADD R12, R6, 0x1, R9 ;  /* 0x00000001060c7824 */ /* 0x000fc800078e0209 */
[C---:B------:R-:W-:Y:S01]  /*0520*/  IMAD R20, R12.reuse, 0x4, R13 ;  /* 0x000000040c147824 */ /* 0x040fe200078e020d */
[----:B------:R-:W-:-:S04]  /*0530*/  LEA R12, R12, UR8, 0x2 ;  /* 0x000000080c0c7c11 */ /* 0x000fc8000f8e10ff */
[----:B--2---:R0:W-:Y:S04]  /*0540*/  STS [R20], R17 ;  /* 0x0000001114007388 */ /* 0x0041e80000000800 */
[----:B---3--:R0:W-:Y:S01]  /*0550*/  STS [R12], R21 ;  /* 0x000000150c007388 */ /* 0x0081e20000000800 */
[----:B------:R-:W-:Y:S06]  /*0560*/  BAR.SYNC.DEFER_BLOCKING 0x0 ;  /* 0x0000000000007b1d */ /* 0x000fec0000010000 */
[----:B------:R-:W-:Y:S05]  /*0570*/  @!P1 BRA `(.L_x_3) ;  /* 0x0000000000589947 */ /* 0x000fea0003800000 */
[----:B0-----:R-:W-:Y:S02]  /*0580*/  IABS R17, R11 ;  /* 0x0000000b00117213 */ /* 0x001fe40000000000 */
[----:B------:R-:W-:Y:S02]  /*0590*/  ISETP.GE.AND P3, PT, R16, RZ, PT ;  /* 0x000000ff1000720c */ /* 0x000fe40003f66270 */
[----:B------:R-:W0:Y:S08]  /*05a0*/  I2F.RP R12, R17 ;  /* 0x00000011000c7306 */ /* 0x000e300000209400 */
[----:B0-----:R-:W0:Y:S02]  /*05b0*/  MUFU.RCP R12, R12 ;  /* 0x0000000c000c7308 */ /* 0x001e240000001000 */
[----:B0-----:R-:W-:-:S06]  /*05c0*/  IADD3 R14, PT, PT, R12, 0xffffffe, RZ ;  /* 0x0ffffffe0c0e7810 */ /* 0x001fcc0007ffe0ff */
[----:B------:R0:W1:Y:S02]  /*05d0*/  F2I.FTZ.U32.TRUNC.NTZ R15, R14 ;  /* 0x0000000e000f7305 */ /* 0x000064000021f000 */
[----:B0-----:R-:W-:Y:S02]  /*05e0*/  IMAD.MOV.U32 R14, RZ, RZ, RZ ;  /* 0x000000ffff0e7224 */ /* 0x001fe400078e00ff */
[----:B-1----:R-:W-:-:S04]  /*05f0*/  IMAD.MOV R18, RZ, RZ, -R15 ;  /* 0x000000ffff127224 */ /* 0x002fc800078e0a0f */
[----:B------:R-:W-:Y:S01]  /*0600*/  IMAD R19, R18, R17, RZ ;  /* 0x0000001112137224 */ /* 0x000fe200078e02ff */
[----:B------:R-:W-:-:S03]  /*0610*/  IABS R18, R16 ;  /* 0x0000001000127213 */ /* 0x000fc60000000000 */
[----:B------:R-:W-:-:S06]  /*0620*/  IMAD.HI.U32 R15, R15, R19, R14 ;  /* 0x000000130f0f7227 */ /* 0x000fcc00078e000e */
[----:B------:R-:W-:-:S04]  /*0630*/  IMAD.HI.U32 R15, R15, R18, RZ ;  /* 0x000000120f0f7227 */ /* 0x000fc800078e00ff */
[----:B------:R-:W-:-:S04]  /*0640*/  IMAD.MOV R15, RZ, RZ, -R15 ;  /* 0x000000ffff0f7224 */ /* 0x000fc800078e0a0f */
[----:B------:R-:W-:-:S05]  /*0650*/  IMAD R12, R17, R15, R18 ;  /* 0x0000000f110c7224 */ /* 0x000fca00078e0212 */
[----:B------:R-:W-:-:S13]  /*0660*/  ISETP.GT.U32.AND P1, PT, R17, R12, PT ;  /* 0x0000000c1100720c */ /* 0x000fda0003f24070 */
[----:B------:R-:W-:Y:S02]  /*0670*/  @!P1 IADD3 R12, PT, PT, R12, -R17, RZ ;  /* 0x800000110c0c9210 */ /* 0x000fe40007ffe0ff */
[----:B------:R-:W-:Y:S02]  /*0680*/  ISETP.NE.AND P1, PT, R11, RZ, PT ;  /* 0x000000ff0b00720c */ /* 0x000fe40003f25270 */
[----:B------:R-:W-:-:S13]  /*0690*/  ISETP.GT.U32.AND P2, PT, R17, R12, PT ;  /* 0x0000000c1100720c */ /* 0x000fda0003f44070 */
[----:B------:R-:W-:-:S04]  /*06a0*/  @!P2 IMAD.IADD R12, R12, 0x1, -R17 ;  /* 0x000000010c0ca824 */ /* 0x000fc800078e0a11 */
[----:B------:R-:W-:Y:S01]  /*06b0*/  @!P3 IMAD.MOV R12, RZ, RZ, -R12 ;  /* 0x000000ffff0cb224 */ /* 0x000fe200078e0a0c */
[----:B------:R-:W-:-:S05]  /*06c0*/  @!P1 LOP3.LUT R12, RZ, R11, RZ, 0x33, !PT ;  /* 0x0000000bff0c9212 */ /* 0x000fca00078e33ff */
[----:B------:R-:W-:-:S07]  /*06d0*/  IMAD.MOV.U32 R15, RZ, RZ, R12 ;  /* 0x000000ffff0f7224 */ /* 0x000fce00078e000c */
.L_x_3:
[----:B------:R-:W-:Y:S05]  /*06e0*/  BSYNC.RECONVERGENT B0 ;  /* 0x0000000000007941 */ /* 0x000fea0003800200 */
.L_x_2:
[C---:B0-----:R-:W-:Y:S01]  /*06f0*/  IADD3 R17, PT, PT, R6.reuse, R15, RZ ;  /* 0x0000000f06117210 */ /* 0x041fe20007ffe0ff */
[----:B------:R-:W-:Y:S03]  /*0700*/  BSSY.RECONVERGENT B0, `(.L_x_4) ;  /* 0x000006d000007945 */ /* 0x000fe60003800200 */
[----:B------:R-:W-:-:S13]  /*0710*/  ISETP.GE.U32.AND P1, PT, R6, R17, PT ;  /* 0x000000110600720c */ /* 0x000fda0003f26070 */
[----:B------:R-:W-:Y:S05]  /*0720*/  @P1 BRA `(.L_x_5) ;  /* 0x0000000400a81947 */ /* 0x000fea0003800000 */
[----:B------:R0:W5:Y:S01]  /*0730*/  LDG.E R19, desc[UR10][R4.64] ;  /* 0x0000000a04137981 */ /* 0x000162000c1e1900 */
[----:B------:R-:W-:Y:S01]  /*0740*/  VIADD R12, R15, 0xffffffff ;  /* 0xffffffff0f0c7836 */ /* 0x000fe20000000000 */
[----:B------:R-:W-:Y:S01]  /*0750*/  BSSY.RECONVERGENT B1, `(.L_x_6) ;  /* 0x0000032000017945 */ /* 0x000fe20003800200 */
[----:B------:R-:W-:-:S03]  /*0760*/  MOV R14, R6 ;  /* 0x00000006000e7202 */ /* 0x000fc60000000f00 */
[----:B------:R-:W-:Y:S01]  /*0770*/  ISETP.GE.U32.AND P1, PT, R12, 0x7, PT ;  /* 0x000000070c00780c */ /* 0x000fe20003f26070 */
[----:B------:R-:W-:-:S12]  /*0780*/  IMAD.MOV.U32 R12, RZ, RZ, R9 ;  /* 0x000000ffff0c7224 */ /* 0x000fd800078e0009 */
[----:B0-----:R-:W-:Y:S05]  /*0790*/  @!P1 BRA `(.L_x_7) ;  /* 0x0000000000b49947 */ /* 0x001fea0003800000 */
[----:B------:R-:W-:Y:S01]  /*07a0*/  IMAD R17, R6, 0x4, R13 ;  /* 0x0000000406117824 */ /* 0x000fe200078e020d */
[----:B------:R-:W-:Y:S01]  /*07b0*/  LOP3.LUT R18, R15, 0xfffffff8, RZ, 0xc0, !PT ;  /* 0xfffffff80f127812 */ /* 0x000fe200078ec0ff */
[----:B------:R-:W-:Y:S01]  /*07c0*/  IMAD.MOV.U32 R16, RZ, RZ, R8 ;  /* 0x000000ffff107224 */ /* 0x000fe200078e0008 */
[----:B------:R-:W-:Y:S01]  /*07d0*/  MOV R12, R9 ;  /* 0x00000009000c7202 */ /* 0x000fe20000000f00 */
[----:B------:R-:W-:Y:S01]  /*07e0*/  IMAD.MOV.U32 R14, RZ, RZ, R6 ;  /* 0x000000ffff0e7224 */ /* 0x000fe200078e0006 */
[----:B------:R-:W-:Y:S01]  /*07f0*/  IADD3 R18, PT, PT, -R18, RZ, RZ ;  /* 0x000000ff12127210 */ /* 0x000fe20007ffe1ff */
[----:B------:R-:W-:-:S07]  /*0800*/  VIADD R17, R17, 0x10 ;  /* 0x0000001011117836 */ /* 0x000fce0000000000 */
.L_x_8:
[----:B------:R-:W-:Y:S01]  /*0810*/  LDS R20, [R17+-0x10] ;  /* 0xfffff00011147984 */ /* 0x000fe20000000800 */
[C---:B------:R-:W-:Y:S01]  /*0820*/  IMAD R24, R11.reuse, 0x4, R16 ;  /* 0x000000040b187824 */ /* 0x040fe200078e0210 */
[----:B------:R-:W-:Y:S01]  /*0830*/  IADD3 R14, PT, PT, R14, 0x8, RZ ;  /* 0x000000080e0e7810 */ /* 0x000fe20007ffe0ff */
[----:B------:R-:W-:Y:S01]  /*0840*/  VIADD R18, R18, 0x8 ;  /* 0x0000000812127836 */ /* 0x000fe20000000000 */
[----:B------:R0:W1:Y:S01]  /*0850*/  LDS R21, [R16] ;  /* 0x0000000010157984 */ /* 0x0000620000000800 */
[C---:B------:R-:W-:Y:S02]  /*0860*/  IMAD R28, R11.reuse, 0x4, R24 ;  /* 0x000000040b1c7824 */ /* 0x040fe400078e0218 */
[C---:B------:R-:W-:Y:S01]  /*0870*/  IMAD R12, R11.reuse, 0x8, R12 ;  /* 0x000000080b0c7824 */ /* 0x040fe200078e020c */
[----:B------:R-:W-:Y:S01]  /*0880*/  LDS R22, [R17+-0xc] ;  /* 0xfffff40011167984 */ /* 0x000fe20000000800 */
[----:B------:R-:W-:Y:S02]  /*0890*/  ISETP.NE.AND P1, PT, R18, RZ, PT ;  /* 0x000000ff1200720c */ /* 0x000fe40003f25270 */
[C---:B------:R-:W-:Y:S01]  /*08a0*/  LEA R25, R11.reuse, R28, 0x2 ;  /* 0x0000001c0b197211 */ /* 0x040fe200078e10ff */
[----:B------:R-:W2:Y:S01]  /*08b0*/  LDS R23, [R24] ;  /* 0x0000000018177984 */ /* 0x000ea20000000800 */
[----:B0-----:R-:W-:-:S03]  /*08c0*/  IMAD R16, R11, 0x20, R16 ;  /* 0x000000200b107824 */ /* 0x001fc600078e0210 */
[----:B------:R-:W-:Y:S02]  /*08d0*/  IMAD R27, R11, 0x4, R25 ;  /* 0x000000040b1b7824 */ /* 0x000fe400078e0219 */
[----:B------:R-:W-:Y:S01]  /*08e0*/  LDS R25, [R25] ;  /* 0x0000000019197984 */ /* 0x000fe20000000800 */
[----:B-1---5:R-:W-:-:S03]  /*08f0*/  FFMA R21, R20, R21, R19 ;  /* 0x0000001514157223 */ /* 0x022fc60000000013 */
[----:B------:R-:W-:Y:S04]  /*0900*/  LDS R19, [R17+-0x8] ;  /* 0xfffff80011137984 */ /* 0x000fe80000000800 */
[----:B------:R-:W0:Y:S01]  /*0910*/  LDS R20, [R28] ;  /* 0x000000001c147984 */ /* 0x000e220000000800 */
[----:B--2---:R-:W-:-:S03]  /*0920*/  FFMA R26, R22, R23, R21 ;  /* 0x00000017161a7223 */ /* 0x004fc60000000015 */
[----:B------:R-:W1:Y:S04]  /*0930*/  LDS R23, [R17+-0x4] ;  /* 0xfffffc0011177984 */ /* 0x000e680000000800 */
[----:B------:R-:W-:Y:S04]  /*0940*/  LDS R21, [R17] ;  /* 0x0000000011157984 */ /* 0x000fe80000000800 */
[----:B------:R-:W2:Y:S04]  /*0950*/  LDS R22, [R27] ;  /* 0x000000001b167984 */ /* 0x000ea80000000800 */
[----:B------:R-:W-:Y:S01]  /*0960*/  LDS R28, [R17+0xc] ;  /* 0x00000c00111c7984 */ /* 0x000fe20000000800 */
[----:B0-----:R-:W-:Y:S01]  /*0970*/  FFMA R19, R19, R20, R26 ;  /* 0x0000001413137223 */ /* 0x001fe2000000001a */
[----:B------:R-:W-:-:S03]  /*0980*/  IMAD R20, R11, 0x4, R27 ;  /* 0x000000040b147824 */ /* 0x000fc600078e021b */
[----:B-1----:R-:W-:Y:S02]  /*0990*/  FFMA R24, R23, R25, R19 ;  /* 0x0000001917187223 */ /* 0x002fe40000000013 */
[----:B------:R-:W-:Y:S01]  /*09a0*/  LEA R26, R11, R20, 0x2 ;  /* 0x000000140b1a7211 */ /* 0x000fe200078e10ff */
[----:B------:R-:W-:Y:S04]  /*09b0*/  LDS R19, [R17+0x4] ;  /* 0x0000040011137984 */ /* 0x000fe80000000800 */
[----:B------:R-:W0:Y:S01]  /*09c0*/  LDS R20, [R20] ;  /* 0x0000000014147984 */ /* 0x000e220000000800 */
[----:B--2---:R-:W-:Y:S01]  /*09d0*/  FFMA R22, R21, R22, R24 ;  /* 0x0000001615167223 */ /* 0x004fe20000000018 */
[----:B------:R-:W-:Y:S02]  /*09e0*/  IMAD R21, R11, 0x4, R26 ;  /* 0x000000040b157824 */ /* 0x000fe400078e021a */
[----:B------:R1:W-:Y:S04]  /*09f0*/  LDS R24, [R17+0x8] ;  /* 0x0000080011187984 */ /* 0x0003e80000000800 */
[----:B------:R-:W2:Y:S04]  /*0a00*/  LDS R26, [R26] ;  /* 0x000000001a1a7984 */ /* 0x000ea80000000800 */
[----:B------:R-:W3:Y:S01]  /*0a10*/  LDS R21, [R21] ;  /* 0x0000000015157984 */ /* 0x000ee20000000800 */
[----:B-1----:R-:W-:Y:S01]  /*0a20*/  IADD3 R17, PT, PT, R17, 0x20, RZ ;  /* 0x0000002011117810 */ /* 0x002fe20007ffe0ff */
[----:B0-----:R-:W-:-:S04]  /*0a30*/  FFMA R19, R19, R20, R22 ;  /* 0x0000001413137223 */ /* 0x001fc80000000016 */
[----:B--2---:R-:W-:-:S04]  /*0a40*/  FFMA R19, R24, R26, R19 ;  /* 0x0000001a18137223 */ /* 0x004fc80000000013 */
[----:B---3--:R-:W-:Y:S01]  /*0a50*/  FFMA R19, R28, R21, R19 ;  /* 0x000000151c137223 */ /* 0x008fe20000000013 */
[----:B------:R-:W-:Y:S06]  /*0a60*/  @P1 BRA `(.L_x_8) ;  /* 0xfffffffc00681947 */ /* 0x000fec000383ffff */
.L_x_7:
[----:B------:R-:W-:Y:S05]  /*0a70*/  BSYNC.RECONVERGENT B1 ;  /* 0x0000000000017941 */ /* 0x000fea0003800200 */
.L_x_6:
[----:B------:R-:W-:Y:S01]  /*0a80*/  LOP3.LUT P1, R16, R15, 0x7, RZ, 0xc0, !PT ;  /* 0x000000070f107812 */ /* 0x000fe2000782c0ff */
[----:B------:R-:W-:-:S12]  /*0a90*/  BSSY.RECONVERGENT B1, `(.L_x_9) ;  /* 0x0000032000017945 */ /* 0x000fd80003800200 */
[----:B------:R-:W-:Y:S05]  /*0aa0*/  @!P1 BRA `(.L_x_10) ;  /* 0x0000000000c09947 */ /* 0x000fea0003800000 */
[----:B------:R-:W-:Y:S01]  /*0ab0*/  ISETP.GE.U32.AND P1, PT, R16, 0x4, PT ;  /* 0x000000041000780c */ /* 0x000fe20003f26070 */
[----:B------:R-:W-:Y:S01]  /*0ac0*/  BSSY.RECONVERGENT B2, `(.L_x_11) ;  /* 0x0000017000027945 */ /* 0x000fe20003800200 */
[----:B------:R-:W-:-:S04]  /*0ad0*/  LOP3.LUT R21, R15, 0x3, RZ, 0xc0, !PT ;  /* 0x000000030f157812 */ /* 0x000fc800078ec0ff */
[----:B------:R-:W-:-:S07]  /*0ae0*/  ISETP.NE.AND P2, PT, R21, RZ, PT ;  /* 0x000000ff1500720c */ /* 0x000fce0003f45270 */
[----:B------:R-:W-:Y:S06]  /*0af0*/  @!P1 BRA `(.L_x_12) ;  /* 0x00000000004c9947 */ /* 0x000fec0003800000 */
[----:B------:R-:W-:Y:S01]  /*0b00*/  LEA R22, R12, UR8, 0x2 ;  /* 0x000000080c167c11 */ /* 0x000fe2000f8e10ff */
[C---:B------:R-:W-:Y:S01]  /*0b10*/  IMAD R18, R14.reuse, 0x4, R13 ;  /* 0x000000040e127824 */ /* 0x040fe200078e020d */
[----:B------:R-:W-:Y:S01]  /*0b20*/  IADD3 R14, PT, PT, R14, 0x4, RZ ;  /* 0x000000040e0e7810 */ /* 0x000fe20007ffe0ff */
[C---:B------:R-:W-:Y:S02]  /*0b30*/  IMAD R12, R11.reuse, 0x4, R12 ;  /* 0x000000040b0c7824 */ /* 0x040fe400078e020c */
[C---:B------:R-:W-:Y:S01]  /*0b40*/  IMAD R24, R11.reuse, 0x4, R22 ;  /* 0x000000040b187824 */ /* 0x040fe200078e0216 */
[----:B------:R-:W-:Y:S04]  /*0b50*/  LDS R20, [R18] ;  /* 0x0000000012147984 */ /* 0x000fe80000000800 */
[----:B------:R-:W0:Y:S01]  /*0b60*/  LDS R22, [R22] ;  /* 0x0000000016167984 */ /* 0x000e220000000800 */
[----:B------:R-:W-:-:S03]  /*0b70*/  LEA R28, R11, R24, 0x2 ;  /* 0x000000180b1c7211 */ /* 0x000fc600078e10ff */
[----:B------:R-:W-:Y:S02]  /*0b80*/  LDS R17, [R18+0x4] ;  /* 0x0000040012117984 */ /* 0x000fe40000000800 */
[----:B------:R-:W-:Y:S02]  /*0b90*/  IMAD R25, R11, 0x4, R28 ;  /* 0x000000040b197824 */ /* 0x000fe400078e021c */
[----:B------:R-:W1:Y:S04]  /*0ba0*/  LDS R24, [R24] ;  /* 0x0000000018187984 */ /* 0x000e680000000800 */
[----:B------:R-:W-:Y:S04]  /*0bb0*/  LDS R16, [R28] ;  /* 0x000000001c107984 */ /* 0x000fe80000000800 */
[----:B------:R-:W2:Y:S04]  /*0bc0*/  LDS R26, [R18+0x8] ;  /* 0x00000800121a7984 */ /* 0x000ea80000000800 */
[----:B------:R-:W-:Y:S04]  /*0bd0*/  LDS R23, [R18+0xc] ;  /* 0x00000c0012177984 */ /* 0x000fe80000000800 */
[----:B------:R-:W3:Y:S01]  /*0be0*/  LDS R25, [R25] ;  /* 0x0000000019197984 */ /* 0x000ee20000000800 */
[----:B0----5:R-:W-:-:S04]  /*0bf0*/  FFMA R20, R20, R22, R19 ;  /* 0x0000001614147223 */ /* 0x021fc80000000013 */
[----:B-1----:R-:W-:-:S04]  /*0c00*/  FFMA R17, R17, R24, R20 ;  /* 0x0000001811117223 */ /* 0x002fc80000000014 */
[----:B--2---:R-:W-:-:S04]  /*0c10*/  FFMA R16, R26, R16, R17 ;  /* 0x000000101a107223 */ /* 0x004fc80000000011 */
[----:B---3--:R-:W-:-:S07]  /*0c20*/  FFMA R19, R23, R25, R16 ;  /* 0x0000001917137223 */ /* 0x008fce0000000010 */
.L_x_12:
[----:B------:R-:W-:Y:S05]  /*0c30*/  BSYNC.RECONVERGENT B2 ;  /* 0x0000000000027941 */ /* 0x000fea0003800200 */
.L_x_11:
[----:B------:R-:W-:Y:S05]  /*0c40*/  @!P2 BRA `(.L_x_10) ;  /* 0x000000000058a947 */ /* 0x000fea0003800000 */
[----:B------:R-:W-:Y:S01]  /*0c50*/  ISETP.NE.AND P1, PT, R21, 0x1, PT ;  /* 0x000000011500780c */ /* 0x000fe20003f25270 */
[----:B------:R-:W-:Y:S01]  /*0c60*/  BSSY.RECONVERGENT B2, `(.L_x_13) ;  /* 0x000000f000027945 */ /* 0x000fe20003800200 */
[----:B------:R-:W-:-:S04]  /*0c70*/  LOP3.LUT R15, R15, 0x1, RZ, 0xc0, !PT ;  /* 0x000000010f0f7812 */ /* 0x000fc800078ec0ff */
[----:B------:R-:W-:-:S07]  /*0c80*/  ISETP.NE.U32.AND P2, PT, R15, 0x1, PT ;  /* 0x000000010f00780c */ /* 0x000fce0003f45070 */
[----:B------:R-:W-:Y:S06]  /*0c90*/  @!P1 BRA `(.L_x_14) ;  /* 0x00000000002c9947 */ /* 0x000fec0003800000 */
[----:B------:R-:W-:Y:S01]  /*0ca0*/  LEA R18, R12, UR8, 0x2 ;  /* 0x000000080c127c11 */ /* 0x000fe2000f8e10ff */
[C---:B------:R-:W-:Y:S01]  /*0cb0*/  IMAD R15, R14.reuse, 0x4, R13 ;  /* 0x000000040e0f7824 */ /* 0x040fe200078e020d */
[C---:B------:R-:W-:Y:S01]  /*0cc0*/  LEA R12, R11.reuse, R12, 0x1 ;  /* 0x0000000c0b0c7211 */ /* 0x040fe200078e08ff */
[----:B------:R-:W-:Y:S02]  /*0cd0*/  VIADD R14, R14, 0x2 ;  /* 0x000000020e0e7836 */ /* 0x000fe40000000000 */
[----:B------:R-:W-:Y:S01]  /*0ce0*/  IMAD R20, R11, 0x4, R18 ;  /* 0x000000040b147824 */ /* 0x000fe200078e0212 */
[----:B------:R-:W-:Y:S04]  /*0cf0*/  LDS R17, [R18] ;  /* 0x0000000012117984 */ /* 0x000fe80000000800 */
[----:B------:R-:W0:Y:S04]  /*0d00*/  LDS R16, [R15] ;  /* 0x000000000f107984 */ /* 0x000e280000000800 */
[----:B------:R-:W-:Y:S04]  /*0d10*/  LDS R21, [R15+0x4] ;  /* 0x000004000f157984 */ /* 0x000fe80000000800 */
[----:B------:R-:W1:Y:S01]  /*0d20*/  LDS R20, [R20] ;  /* 0x0000000014147984 */ /* 0x000e620000000800 */
[----:B0----5:R-:W-:-:S04]  /*0d30*/  FFMA R16, R16, R17, R19 ;  /* 0x0000001110107223 */ /* 0x021fc80000000013 */
[----:B-1----:R-:W-:-:S07]  /*0d40*/  FFMA R19, R21, R20, R16 ;  /* 0x0000001415137223 */ /* 0x002fce0000000010 */
.L_x_14:
[----:B------:R-:W-:Y:S05]  /*0d50*/  BSYNC.RECONVERGENT B2 ;  /* 0x0000000000027941 */ /* 0x000fea0003800200 */
.L_x_13:
[----:B------:R-:W-:Y:S01]  /*0d60*/  @!P2 LEA R11, R12, UR8, 0x2 ;  /* 0x000000080c0bac11 */ /* 0x000fe2000f8e10ff */
[----:B------:R-:W-:-:S05]  /*0d70*/  @!P2 IMAD R13, R14, 0x4, R13 ;  /* 0x000000040e0da824 */ /* 0x000fca00078e020d */
[----:B------:R-:W-:Y:S04]  /*0d80*/  @!P2 LDS R12, [R13] ;  /* 0x000000000d0ca984 */ /* 0x000fe80000000800 */
[----:B------:R-:W0:Y:S02]  /*0d90*/  @!P2 LDS R11, [R11] ;  /* 0x000000000b0ba984 */ /* 0x000e240000000800 */
[----:B0----5:R-:W-:-:S07]  /*0da0*/  @!P2 FFMA R19, R12, R11, R19 ;  /* 0x0000000b0c13a223 */ /* 0x021fce0000000013 */
.L_x_10:
[----:B------:R-:W-:Y:S05]  /*0db0*/  BSYNC.RECONVERGENT B1 ;  /* 0x0000000000017941 */ /* 0x000fea0003800200 */
.L_x_9:
[----:B-----5:R0:W-:Y:S02]  /*0dc0*/  STG.E desc[UR10][R4.64], R19 ;  /* 0x0000001304007986 */ /* 0x0201e4000c10190a */
.L_x_5:
[----:B------:R-:W-:Y:S05]  /*0dd0*/  BSYNC.RECONVERGENT B0 ;  /* 0x0000000000007941 */ /* 0x000fea0003800200 */
.L_x_4:
[----:B------:R-:W-:Y:S06]  /*0de0*/  BAR.SYNC.DEFER_BLOCKING 0x0 ;  /* 0x0000000000007b1d */ /* 0x000fec0000010000 */
.L_x_1:
[----:B------:R-:W-:-:S04]  /*0df0*/  I2FP.F32.U32 R12, R10 ;  /* 0x0000000a000c7245 */ /* 0x000fc80000201000 */
[----:B------:R-:W-:Y:S02]  /*0e00*/  FSETP.GT.AND P1, PT, R3, R12, PT ;  /* 0x0000000c0300720b */ /* 0x000fe40003f24000 */
[----:B------:R-:W-:-:S11]  /*0e10*/  MOV R12, R10 ;  /* 0x0000000a000c7202 */ /* 0x000fd60000000f00 */
[----:B------:R-:W-:Y:S05]  /*0e20*/  @P1 BRA `(.L_x_15) ;  /* 0xfffffff400441947 */ /* 0x000fea000383ffff */
[----:B------:R-:W-:Y:S05]  /*0e30*/  EXIT ;  /* 0x000000000000794d */ /* 0x000fea0003800000 */
        .weak           $__internal_0_$__cuda_sm3x_div_rn_noftz_f32_slowpath
        .type           $__internal_0_$__cuda_sm3x_div_rn_noftz_f32_slowpath,@function
        .size           $__internal_0_$__cuda_sm3x_div_rn_noftz_f32_slowpath,(.L_x_30 - $__internal_0_$__cuda_sm3x_div_rn_noftz_f32_slowpath)
$__internal_0_$__cuda_sm3x_div_rn_noftz_f32_slowpath:
[----:B------:R-:W-:Y:S02]  /*0e40*/  SHF.R.U32.HI R11, RZ, 0x17, R15 ;  /* 0x00000017ff0b7819 */ /* 0x000fe4000001160f */
[----:B------:R-:W-:Y:S02]  /*0e50*/  SHF.R.U32.HI R3, RZ, 0x17, R0 ;  /* 0x00000017ff037819 */ /* 0x000fe40000011600 */
[----:B------:R-:W-:Y:S02]  /*0e60*/  LOP3.LUT R11, R11, 0xff, RZ, 0xc0, !PT ;  /* 0x000000ff0b0b7812 */ /* 0x000fe400078ec0ff */
[----:B------:R-:W-:Y:S02]  /*0e70*/  LOP3.LUT R12, R3, 0xff, RZ, 0xc0, !PT ;  /* 0x000000ff030c7812 */ /* 0x000fe400078ec0ff */
[----:B------:R-:W-:Y:S01]  /*0e80*/  MOV R14, R0 ;  /* 0x00000000000e7202 */ /* 0x000fe20000000f00 */
[----:B------:R-:W-:Y:S02]  /*0e90*/  VIADD R17, R11, 0xffffffff ;  /* 0xffffffff0b117836 */ /* 0x000fe40000000000 */
[----:B------:R-:W-:-:S03]  /*0ea0*/  VIADD R16, R12, 0xffffffff ;  /* 0xffffffff0c107836 */ /* 0x000fc60000000000 */
[----:B------:R-:W-:-:S04]  /*0eb0*/  ISETP.GT.U32.AND P0, PT, R17, 0xfd, PT ;  /* 0x000000fd1100780c */ /* 0x000fc80003f04070 */
[----:B------:R-:W-:-:S13]  /*0ec0*/  ISETP.GT.U32.OR P0, PT, R16, 0xfd, P0 ;  /* 0x000000fd1000780c */ /* 0x000fda0000704470 */
[----:B------:R-:W-:Y:S01]  /*0ed0*/  @!P0 IMAD.MOV.U32 R10, RZ, RZ, RZ ;  /* 0x000000ffff0a8224 */ /* 0x000fe200078e00ff */
[----:B------:R-:W-:Y:S06]  /*0ee0*/  @!P0 BRA `(.L_x_16) ;  /* 0x0000000000608947 */ /* 0x000fec0003800000 */
[----:B------:R-:W-:Y:S01]  /*0ef0*/  FSETP.GTU.FTZ.AND P0, PT, |R0|, +INF , PT ;  /* 0x7f8000000000780b */ /* 0x000fe20003f1c200 */
[----:B------:R-:W-:Y:S01]  /*0f00*/  IMAD.MOV.U32 R3, RZ, RZ, R15 ;  /* 0x000000ffff037224 */ /* 0x000fe200078e000f */
[----:B------:R-:W-:-:S04]  /*0f10*/  FSETP.GTU.FTZ.AND P1, PT, |R15|, +INF , PT ;  /* 0x7f8000000f00780b */ /* 0x000fc80003f3c200 */
[----:B------:R-:W-:-:S13]  /*0f20*/  PLOP3.LUT P0, PT, P0, P1, PT, 0xf8, 0x8f ;  /* 0x00000000008f781c */ /* 0x000fda0000703f70 */
[----:B------:R-:W-:Y:S05]  /*0f30*/  @P0 BRA `(.L_x_17) ;  /* 0x0000000400440947 */ /* 0x000fea0003800000 */
[----:B------:R-:W-:-:S13]  /*0f40*/  LOP3.LUT P0, RZ, R15, 0x7fffffff, R14, 0xc8, !PT ;  /* 0x7fffffff0fff7812 */ /* 0x000fda000780c80e */
[----:B------:R-:W-:Y:S05]  /*0f50*/  @!P0 BRA `(.L_x_18) ;  /* 0x0000000400348947 */ /* 0x000fea0003800000 */
[C---:B------:R-:W-:Y:S02]  /*0f60*/  FSETP.NEU.FTZ.AND P2, PT, |R0|.reuse, +INF , PT ;  /* 0x7f8000000000780b */ /* 0x040fe40003f5d200 */
[----:B------:R-:W-:Y:S02]  /*0f70*/  FSETP.NEU.FTZ.AND P1, PT, |R3|, +INF , PT ;  /* 0x7f8000000300780b */ /* 0x000fe40003f3d200 */
[----:B------:R-:W-:-:S11]  /*0f80*/  FSETP.NEU.FTZ.AND P0, PT, |R0|, +INF , PT ;  /* 0x7f8000000000780b */ /* 0x000fd60003f1d200 */
[----:B------:R-:W-:Y:S05]  /*0f90*/  @!P1 BRA !P2, `(.L_x_18) ;  /* 0x0000000400249947 */ /* 0x000fea0005000000 */
[----:B------:R-:W-:-:S04]  /*0fa0*/  LOP3.LUT P2, RZ, R14, 0x7fffffff, RZ, 0xc0, !PT ;  /* 0x7fffffff0eff7812 */ /* 0x000fc8000784c0ff */
[----:B------:R-:W-:-:S13]  /*0fb0*/  PLOP3.LUT P1, PT, P1, P2, PT, 0x2f, 0xf2 ;  /* 0x0000000000f2781c */ /* 0x000fda0000f24577 */
[----:B------:R-:W-:Y:S05]  /*0fc0*/  @P1 BRA `(.L_x_19) ;  /* 0x0000000400101947 */ /* 0x000fea0003800000 */
[----:B------:R-:W-:-:S04]  /*0fd0*/  LOP3.LUT P1, RZ, R15, 0x7fffffff, RZ, 0xc0, !PT ;  /* 0x7fffffff0fff7812 */ /* 0x000fc8000782c0ff */
[----:B------:R-:W-:-:S13]  /*0fe0*/  PLOP3.LUT P0, PT, P0, P1, PT, 0x2f, 0xf2 ;  /* 0x0000000000f2781c */ /* 0x000fda0000702577 */
[----:B------:R-:W-:Y:S05]  /*0ff0*/  @P0 BRA `(.L_x_20) ;  /* 0x0000000000f80947 */ /* 0x000fea0003800000 */
[----:B------:R-:W-:Y:S02]  /*1000*/  ISETP.GE.AND P0, PT, R16, RZ, PT ;  /* 0x000000ff1000720c */ /* 0x000fe40003f06270 */
[----:B------:R-:W-:-:S11]  /*1010*/  ISETP.GE.AND P1, PT, R17, RZ, PT ;  /* 0x000000ff1100720c */ /* 0x000fd60003f26270 */
[----:B------:R-:W-:Y:S01]  /*1020*/  @P0 MOV R10, RZ ;  /* 0x000000ff000a0202 */ /* 0x000fe20000000f00 */
[----:B------:R-:W-:Y:S02]  /*1030*/  @!P0 IMAD.MOV.U32 R10, RZ, RZ, -0x40 ;  /* 0xffffffc0ff0a8424 */ /* 0x000fe400078e00ff */
[----:B------:R-:W-:Y:S01]  /*1040*/  @!P0 FFMA R14, R0, 1.84467440737095516160e+19, RZ ;  /* 0x5f800000000e8823 */ /* 0x000fe200000000ff */
[----:B------:R-:W-:Y:S01]  /*1050*/  @!P1 FFMA R15, R3, 1.84467440737095516160e+19, RZ ;  /* 0x5f800000030f9823 */ /* 0x000fe200000000ff */
[----:B------:R-:W-:-:S07]  /*1060*/  @!P1 VIADD R10, R10, 0x40 ;  /* 0x000000400a0a9836 */ /* 0x000fce0000000000 */
.L_x_16:
[----:B------:R-:W-:Y:S01]  /*1070*/  LEA R0, R11, 0xc0800000, 0x17 ;  /* 0xc08000000b007811 */ /* 0x000fe200078eb8ff */
[----:B------:R-:W-:-:S03]  /*1080*/  VIADD R12, R12, 0xffffff81 ;  /* 0xffffff810c0c7836 */ /* 0x000fc60000000000 */
[----:B------:R-:W-:Y:S01]  /*1090*/  IADD3 R15, PT, PT, -R0, R15, RZ ;  /* 0x0000000f000f7210 */ /* 0x000fe20007ffe1ff */
[C---:B------:R-:W-:Y:S01]  /*10a0*/  IMAD R0, R12.reuse, -0x800000, R14 ;  /* 0xff8000000c007824 */ /* 0x040fe200078e020e */
[----:B------:R-:W-:Y:S02]  /*10b0*/  IADD3 R11, PT, PT, R12, 0x7f, -R11 ;  /* 0x0000007f0c0b7810 */ /* 0x000fe40007ffe80b */
[----:B------:R-:W0:Y:S01]  /*10c0*/  MUFU.RCP R3, R15 ;  /* 0x0000000f00037308 */ /* 0x000e220000001000 */
[----:B------:R-:W-:Y:S02]  /*10d0*/  FADD.FTZ R17, -R15, -RZ ;  /* 0x800000ff0f117221 */ /* 0x000fe40000010100 */
[----:B------:R-:W-:Y:S02]  /*10e0*/  IMAD.IADD R11, R11, 0x1, R10 ;  /* 0x000000010b0b7824 */ /* 0x000fe400078e020a */
[----:B0-----:R-:W-:-:S04]  /*10f0*/  FFMA R16, R3, R17, 1 ;  /* 0x3f80000003107423 */ /* 0x001fc80000000011 */
[----:B------:R-:W-:-:S04]  /*1100*/  FFMA R16, R3, R16, R3 ;  /* 0x0000001003107223 */ /* 0x000fc80000000003 */
[----:B------:R-:W-:-:S04]  /*1110*/  FFMA R3, R0, R16, RZ ;  /* 0x0000001000037223 */ /* 0x000fc800000000ff */
[----:B------:R-:W-:-:S04]  /*1120*/  FFMA R14, R17, R3, R0 ;  /* 0x00000003110e7223 */ /* 0x000fc80000000000 */
[----:B------:R-:W-:-:S04]  /*1130*/  FFMA R19, R16, R14, R3 ;  /* 0x0000000e10137223 */ /* 0x000fc80000000003 */
[----:B------:R-:W-:-:S04]  /*1140*/  FFMA R14, R17, R19, R0 ;  /* 0x00000013110e7223 */ /* 0x000fc80000000000 */
[----:B------:R-:W-:-:S05]  /*1150*/  FFMA R0, R16, R14, R19 ;  /* 0x0000000e10007223 */ /* 0x000fca0000000013 */
[----:B------:R-:W-:-:S04]  /*1160*/  SHF.R.U32.HI R3, RZ, 0x17, R0 ;  /* 0x00000017ff037819 */ /* 0x000fc80000011600 */
[----:B------:R-:W-:-:S04]  /*1170*/  LOP3.LUT R3, R3, 0xff, RZ, 0xc0, !PT ;  /* 0x000000ff03037812 */ /* 0x000fc800078ec0ff */
[----:B------:R-:W-:-:S05]  /*1180*/  IADD3 R15, PT, PT, R3, R11, RZ ;  /* 0x0000000b030f7210 */ /* 0x000fca0007ffe0ff */
[----:B------:R-:W-:-:S05]  /*1190*/  VIADD R3, R15, 0xffffffff ;  /* 0xffffffff0f037836 */ /* 0x000fca0000000000 */
[----:B------:R-:W-:-:S13]  /*11a0*/  ISETP.GE.U32.AND P0, PT, R3, 0xfe, PT ;  /* 0x000000fe0300780c */ /* 0x000fda0003f06070 */
[----:B------:R-:W-:Y:S05]  /*11b0*/  @!P0 BRA `(.L_x_21) ;  /* 0x0000000000808947 */ /* 0x000fea0003800000 */
[----:B------:R-:W-:-:S13]  /*11c0*/  ISETP.GT.AND P0, PT, R15, 0xfe, PT ;  /* 0x000000fe0f00780c */ /* 0x000fda0003f04270 */
[----:B------:R-:W-:Y:S05]  /*11d0*/  @P0 BRA `(.L_x_22) ;  /* 0x00000000006c0947 */ /* 0x000fea0003800000 */
[----:B------:R-:W-:-:S13]  /*11e0*/  ISETP.GE.AND P0, PT, R15, 0x1, PT ;  /* 0x000000010f00780c */ /* 0x000fda0003f06270 */
[----:B------:R-:W-:Y:S05]  /*11f0*/  @P0 BRA `(.L_x_23) ;  /* 0x0000000000980947 */ /* 0x000fea0003800000 */
[----:B------:R-:W-:Y:S02]  /*1200*/  ISETP.GE.AND P0, PT, R15, -0x18, PT ;  /* 0xffffffe80f00780c */ /* 0x000fe40003f06270 */
[----:B------:R-:W-:-:S11]  /*1210*/  LOP3.LUT R0, R0, 0x80000000, RZ, 0xc0, !PT ;  /* 0x8000000000007812 */ /* 0x000fd600078ec0ff */
[----:B------:R-:W-:Y:S05]  /*1220*/  @!P0 BRA `(.L_x_23) ;  /* 0x00000000008c8947 */ /* 0x000fea0003800000 */
[CCC-:B------:R-:W-:Y:S01]  /*1230*/  FFMA.RZ R3, R16.reuse, R14.reuse, R19.reuse ;  /* 0x0000000e10037223 */ /* 0x1c0fe2000000c013 */
[C---:B------:R-:W-:Y:S02]  /*1240*/  VIADD R12, R15.reuse, 0x20 ;  /* 0x000000200f0c7836 */ /* 0x040fe40000000000 */
[CCC-:B------:R-:W-:Y:S01]  /*1250*/  FFMA.RM R10, R16.reuse, R14.reuse, R19.reuse ;  /* 0x0000000e100a7223 */ /* 0x1c0fe20000004013 */
[----:B------:R-:W-:Y:S02]  /*1260*/  ISETP.NE.AND P2, PT, R15, RZ, PT ;  /* 0x000000ff0f00720c */ /* 0x000fe40003f45270 */
[----:B------:R-:W-:Y:S01]  /*1270*/  LOP3.LUT R11, R3, 0x7fffff, RZ, 0xc0, !PT ;  /* 0x007fffff030b7812 */ /* 0x000fe200078ec0ff */
[----:B------:R-:W-:Y:S01]  /*1280*/  FFMA.RP R3, R16, R14, R19 ;  /* 0x0000000e10037223 */ /* 0x000fe20000008013 */
[----:B------:R-:W-:Y:S02]  /*1290*/  ISETP.NE.AND P1, PT, R15, RZ, PT ;  /* 0x000000ff0f00720c */ /* 0x000fe40003f25270 */
[----:B------:R-:W-:-:S02]  /*12a0*/  LOP3.LUT R11, R11, 0x800000, RZ, 0xfc, !PT ;  /* 0x008000000b0b7812 */ /* 0x000fc400078efcff */
[----:B------:R-:W-:Y:S02]  /*12b0*/  IADD3 R14, PT, PT, -R15, RZ, RZ ;  /* 0x000000ff0f0e7210 */ /* 0x000fe40007ffe1ff */
[----:B------:R-:W-:Y:S02]  /*12c0*/  SHF.L.U32 R12, R11, R12, RZ ;  /* 0x0000000c0b0c7219 */ /* 0x000fe400000006ff */
[----:B------:R-:W-:Y:S02]  /*12d0*/  FSETP.NEU.FTZ.AND P0, PT, R3, R10, PT ;  /* 0x0000000a0300720b */ /* 0x000fe40003f1d000 */
[----:B------:R-:W-:Y:S02]  /*12e0*/  SEL R10, R14, RZ, P2 ;  /* 0x000000ff0e0a7207 */ /* 0x000fe40001000000 */
[----:B------:R-:W-:Y:S02]  /*12f0*/  ISETP.NE.AND P1, PT, R12, RZ, P1 ;  /* 0x000000ff0c00720c */ /* 0x000fe40000f25270 */
[----:B------:R-:W-:-:S02]  /*1300*/  SHF.R.U32.HI R10, RZ, R10, R11 ;  /* 0x0000000aff0a7219 */ /* 0x000fc4000001160b */
[----:B------:R-:W-:Y:S02]  /*1310*/  PLOP3.LUT P0, PT, P0, P1, PT, 0xf8, 0x8f ;  /* 0x00000000008f781c */ /* 0x000fe40000703f70 */
[----:B------:R-:W-:Y:S02]  /*1320*/  SHF.R.U32.HI R12, RZ, 0x1, R10 ;  /* 0x00000001ff0c7819 */ /* 0x000fe4000001160a */
[----:B------:R-:W-:-:S04]  /*1330*/  SEL R3, RZ, 0x1, !P0 ;  /* 0x00000001ff037807 */ /* 0x000fc80004000000 */
[----:B------:R-:W-:-:S04]  /*1340*/  LOP3.LUT R3, R3, 0x1, R12, 0xf8, !PT ;  /* 0x0000000103037812 */ /* 0x000fc800078ef80c */
[----:B------:R-:W-:-:S05]  /*1350*/  LOP3.LUT R3, R3, R10, RZ, 0xc0, !PT ;  /* 0x0000000a03037212 */ /* 0x000fca00078ec0ff */
[----:B------:R-:W-:-:S05]  /*1360*/  IMAD.IADD R3, R12, 0x1, R3 ;  /* 0x000000010c037824 */ /* 0x000fca00078e0203 */
[----:B------:R-:W-:Y:S01]  /*1370*/  LOP3.LUT R0, R3, R0, RZ, 0xfc, !PT ;  /* 0x0000000003007212 */ /* 0x000fe200078efcff */
[----:B------:R-:W-:Y:S06]  /*1380*/  BRA `(.L_x_23) ;  /* 0x0000000000347947 */ /* 0x000fec0003800000 */
.L_x_22:
[----:B------:R-:W-:-:S04]  /*1390*/  LOP3.LUT R0, R0, 0x80000000, RZ, 0xc0, !PT ;  /* 0x8000000000007812 */ /* 0x000fc800078ec0ff */
[----:B------:R-:W-:Y:S01]  /*13a0*/  LOP3.LUT R0, R0, 0x7f800000, RZ, 0xfc, !PT ;  /* 0x7f80000000007812 */ /* 0x000fe200078efcff */
[----:B------:R-:W-:Y:S06]  /*13b0*/  BRA `(.L_x_23) ;  /* 0x0000000000287947 */ /* 0x000fec0003800000 */
.L_x_21:
[----:B------:R-:W-:Y:S01]  /*13c0*/  IMAD R0, R11, 0x800000, R0 ;  /* 0x008000000b007824 */ /* 0x000fe200078e0200 */
[----:B------:R-:W-:Y:S06]  /*13d0*/  BRA `(.L_x_23) ;  /* 0x0000000000207947 */ /* 0x000fec0003800000 */
.L_x_20:
[----:B------:R-:W-:-:S04]  /*13e0*/  LOP3.LUT R0, R15, 0x80000000, R14, 0x48, !PT ;  /* 0x800000000f007812 */ /* 0x000fc800078e480e */
[----:B------:R-:W-:Y:S01]  /*13f0*/  LOP3.LUT R0, R0, 0x7f800000, RZ, 0xfc, !PT ;  /* 0x7f80000000007812 */ /* 0x000fe200078efcff */
[----:B------:R-:W-:Y:S06]  /*1400*/  BRA `(.L_x_23) ;  /* 0x0000000000147947 */ /* 0x000fec0003800000 */
.L_x_19:
[----:B------:R-:W-:Y:S01]  /*1410*/  LOP3.LUT R0, R15, 0x80000000, R14, 0x48, !PT ;  /* 0x800000000f007812 */ /* 0x000fe200078e480e */
[----:B------:R-:W-:Y:S06]  /*1420*/  BRA `(.L_x_23) ;  /* 0x00000000000c7947 */ /* 0x000fec0003800000 */
.L_x_18:
[----:B------:R-:W0:Y:S01]  /*1430*/  MUFU.RSQ R0, -QNAN ;  /* 0xffc0000000007908 */ /* 0x000e220000001400 */
[----:B------:R-:W-:Y:S05]  /*1440*/  BRA `(.L_x_23) ;  /* 0x0000000000047947 */ /* 0x000fea0003800000 */
.L_x_17:
[----:B------:R-:W-:-:S07]  /*1450*/  FADD.FTZ R0, R0, R3 ;  /* 0x0000000300007221 */ /* 0x000fce0000010000 */
.L_x_23:
[----:B------:R-:W-:Y:S01]  /*1460*/  MOV R10, R8 ;  /* 0x00000008000a7202 */ /* 0x000fe20000000f00 */
[----:B------:R-:W-:-:S04]  /*1470*/  IMAD.MOV.U32 R11, RZ, RZ, 0x0 ;  /* 0x00000000ff0b7424 */ /* 0x000fc800078e00ff */
[----:B0-----:R-:W-:Y:S05]  /*1480*/  RET.REL.NODEC R10 `(_Z16tiled_matrixmultPfS_S_iiii) ;  /* 0xffffffe80adc7950 */ /* 0x001fea0003c3ffff */
.L_x_24:
[----:B------:R-:W-:-:S00]  /*1490*/  BRA `(.L_x_24) ;  /* 0xfffffffc00fc7947 */ /* 0x000fc0000383ffff */
[----:B------:R-:W-:-:S00]  /*14a0*/  NOP ;  /* 0x0000000000007918 */ /* 0x000fc00000000000 */
        /* <DEDUP_REMOVED lines=13> */
.L_x_30:


//--------------------- .text._Z19gpu_rect_matrixmultPfS_S_iii --------------------------
	.section	.text._Z19gpu_rect_matrixmultPfS_S_iii,"ax",@progbits
	.align	128
        .global         _Z19gpu_rect_matrixmultPfS_S_iii
        .type           _Z19gpu_rect_matrixmultPfS_S_iii,@function
        .size           _Z19gpu_rect_matrixmultPfS_S_iii,(.L_x_32 - _Z19gpu_rect_matrixmultPfS_S_iii)
        .other          _Z19gpu_rect_matrixmultPfS_S_iii,@"STO_CUDA_ENTRY STV_DEFAULT"
_Z19gpu_rect_matrixmultPfS_S_iii:
.text._Z19gpu_rect_matrixmultPfS_S_iii:
[----:B------:R-:W-:Y:S01]  /*0000*/  LDC R1, c[0x0][0x37c] ;  /* 0x0000df00ff017b82 */ /* 0x000fe20000000800 */
[----:B------:R-:W0:Y:S01]  /*0010*/  S2R R4, SR_TID.Y ;  /* 0x0000000000047919 */ /* 0x000e220000002200 */
[----:B------:R-:W1:Y:S06]  /*0020*/  LDCU UR4, c[0x0][0x360] ;  /* 0x00006c00ff0477ac */ /* 0x000e6c0008000800 */
[----:B------:R-:W2:Y:S01]  /*0030*/  LDC R0, c[0x0][0x3a0] ;  /* 0x0000e800ff007b82 */ /* 0x000ea20000000800 */
[----:B------:R-:W0:Y:S01]  /*0040*/  S2R R3, SR_CTAID.Y ;  /* 0x0000000000037919 */ /* 0x000e220000002600 */
[----:B------:R-:W0:Y:S01]  /*0050*/  LDCU UR5, c[0x0][0x364] ;  /* 0x00006c80ff0577ac */ /* 0x000e220008000800 */
[----:B------:R-:W1:Y:S01]  /*0060*/  S2R R5, SR_TID.X ;  /* 0x0000000000057919 */ /* 0x000e620000002100 */
[----:B------:R-:W3:Y:S01]  /*0070*/  LDCU UR6, c[0x0][0x398] ;  /* 0x00007300ff0677ac */ /* 0x000ee20008000800 */
[----:B------:R-:W1:Y:S01]  /*0080*/  S2R R2, SR_CTAID.X ;  /* 0x0000000000027919 */ /* 0x000e620000002500 */
[----:B0-----:R-:W-:-:S05]  /*0090*/  IMAD R4, R3, UR5, R4 ;  /* 0x0000000503047c24 */ /* 0x001fca000f8e0204 */
[----:B---3--:R-:W-:Y:S01]  /*00a0*/  ISETP.GE.AND P0, PT, R4, UR6, PT ;  /* 0x0000000604007c0c */ /* 0x008fe2000bf06270 */
[----:B-1----:R-:W-:-:S05]  /*00b0*/  IMAD R5, R2, UR4, R5 ;  /* 0x0000000402057c24 */ /* 0x002fca000f8e0205 */
[----:B--2---:R-:W-:-:S13]  /*00c0*/  ISETP.GE.OR P0, PT, R5, R0, P0 ;  /* 0x000000000500720c */ /* 0x004fda0000706670 */
[----:B------:R-:W-:Y:S05]  /*00d0*/  @P0 EXIT ;  /* 0x000000000000094d */ /* 0x000fea0003800000 */
[----:B------:R-:W0:Y:S01]  /*00e0*/  LDC R6, c[0x0][0x39c] ;  /* 0x0000e700ff067b82 */ /* 0x000e220000000800 */
[----:B------:R-:W1:Y:S01]  /*00f0*/  LDCU.64 UR4, c[0x0][0x358] ;  /* 0x00006b00ff0477ac */ /* 0x000e620008000a00 */
[----:B------:R-:W-:-:S06]  /*0100*/  IMAD R7, R4, R0, R5 ;  /* 0x0000000004077224 */ /* 0x000fcc00078e0205 */
[----:B------:R-:W2:Y:S01]  /*0110*/  LDC.64 R2, c[0x0][0x390] ;  /* 0x0000e400ff027b82 */ /* 0x000ea20000000a00 */
[----:B0-----:R-:W-:Y:S01]  /*0120*/  ISETP.GE.AND P0, PT, R6, 0x1, PT ;  /* 0x000000010600780c */ /* 0x001fe20003f06270 */
[----:B--2---:R-:W-:-:S05]  /*0130*/  IMAD.WIDE R2, R7, 0x4, R2 ;  /* 0x0000000407027825 */ /* 0x004fca00078e0202 */
[----:B-1----:R0:W-:Y:S07]  /*0140*/  STG.E desc[UR4][R2.64], RZ ;  /* 0x000000ff02007986 */ /* 0x0021ee000c101904 */
[----:B------:R-:W-:Y:S05]  /*0150*/  @!P0 EXIT ;  /* 0x000000000000894d */ /* 0x000fea0003800000 */
[----:B------:R-:W-:Y:S01]  /*0160*/  IMAD R13, R4, R6, RZ ;  /* 0x00000006040d7224 */ /* 0x000fe200078e02ff */
[----:B------:R-:W-:Y:S01]  /*0170*/  BSSY.RECONVERGENT B0, `(.L_x_25) ;  /* 0x000001e000007945 */ /* 0x000fe20003800200 */
[----:B------:R-:W-:-:S03]  /*0180*/  IMAD.MOV.U32 R11, RZ, RZ, RZ ;  /* 0x000000ffff0b7224 */ /* 0x000fc600078e00ff */
[----:B------:R-:W-:-:S04]  /*0190*/  IADD3 R4, PT, PT, R13, R6, RZ ;  /* 0x000000060d047210 */ /* 0x000fc80007ffe0ff */
[----:B------:R-:W-:-:S05]  /*01a0*/  VIADDMNMX R6, R13, 0x1, R4, !PT ;  /* 0x000000010d067846 */ /* 0x000fca0007800104 */
[----:B------:R-:W-:Y:S01]  /*01b0*/  IMAD.IADD R7, R6, 0x1, -R13 ;  /* 0x0000000106077824 */ /* 0x000fe200078e0a0d */
[----:B------:R-:W-:-:S04]  /*01c0*/  IADD3 R6, PT, PT, R13, -R6, RZ ;  /* 0x800000060d067210 */ /* 0x000fc80007ffe0ff */
[----:B------:R-:W-:Y:S02]  /*01d0*/  LOP3.LUT P1, R10, R7, 0x3, RZ, 0xc0, !PT ;  /* 0x00000003070a7812 */ /* 0x000fe4000782c0ff */
[----:B------:R-:W-:Y:S02]  /*01e0*/  ISETP.GT.U32.AND P0, PT, R6, -0x4, PT ;  /* 0xfffffffc0600780c */ /* 0x000fe40003f04070 */
[----:B------:R-:W-:-:S09]  /*01f0*/  MOV R7, R13 ;  /* 0x0000000d00077202 */ /* 0x000fd20000000f00 */
[----:B------:R-:W-:Y:S05]  /*0200*/  @!P1 BRA `(.L_x_26) ;  /* 0x0000000000509947 */ /* 0x000fea0003800000 */
[----:B------:R-:W1:Y:S01]  /*0210*/  LDC.64 R6, c[0x0][0x380] ;  /* 0x0000e000ff067b82 */ /* 0x000e620000000a00 */
[----:B------:R-:W-:Y:S01]  /*0220*/  HFMA2 R11, -RZ, RZ, 0, 0 ;  /* 0x00000000ff0b7431 */ /* 0x000fe200000001ff */
[----:B------:R-:W-:-:S06]  /*0230*/  IADD3 R10, PT, PT, -R10, RZ, RZ ;  /* 0x000000ff0a0a7210 */ /* 0x000fcc0007ffe1ff */
[----:B------:R-:W2:Y:S01]  /*0240*/  LDC.64 R8, c[0x0][0x388] ;  /* 0x0000e200ff087b82 */ /* 0x000ea20000000a00 */
[----:B-1----:R-:W-:-:S04]  /*0250*/  IMAD.WIDE.U32 R6, R13, 0x4, R6 ;  /* 0x000000040d067825 */ /* 0x002fc800078e0006 */
[----:B------:R-:W-:Y:S01]  /*0260*/  IMAD.MOV.U32 R14, RZ, RZ, R6 ;  /* 0x000000ffff0e7224 */ /* 0x000fe200078e0006 */
[----:B------:R-:W-:Y:S01]  /*0270*/  MOV R15, R7 ;  /* 0x00000007000f7202 */ /* 0x000fe20000000f00 */
[----:B------:R-:W-:-:S07]  /*0280*/  IMAD.MOV.U32 R7, RZ, RZ, R13 ;  /* 0x000000ffff077224 */ /* 0x000fce00078e000d */
.L_x_27:
[----:B--2---:R-:W-:Y:S01]  /*0290*/  IMAD.WIDE R12, R5, 0x4, R8 ;  /* 0x00000004050c7825 */ /* 0x004fe200078e0208 */
[----:B-1----:R1:W2:Y:S05]  /*02a0*/  LDG.E R6, desc[UR4][R14.64] ;  /* 0x000000040e067981 */ /* 0x0022aa000c1e1900 */
[----:B------:R-:W2:Y:S01]  /*02b0*/  LDG.E R12, desc[UR4][R12.64] ;  /* 0x000000040c0c7981 */ /* 0x000ea2000c1e1900 */
[----:B------:R-:W-:-:S04]  /*02c0*/  IADD3 R10, PT, PT, R10, 0x1, RZ ;  /* 0x000000010a0a7810 */ /* 0x000fc80007ffe0ff */
[----:B------:R-:W-:Y:S02]  /*02d0*/  ISETP.NE.AND P1, PT, R10, RZ, PT ;  /* 0x000000ff0a00720c */ /* 0x000fe40003f25270 */
[----:B-1----:R-:W-:Y:S01]  /*02e0*/  IADD3 R14, P2, PT, R14, 0x4, RZ ;  /* 0x000000040e0e7810 */ /* 0x002fe20007f5e0ff */
[----:B------:R-:W-:Y:S01]  /*02f0*/  VIADD R7, R7, 0x1 ;  /* 0x0000000107077836 */ /* 0x000fe20000000000 */
[----:B------:R-:W-:Y:S02]  /*0300*/  IADD3 R5, PT, PT, R5, R0, RZ ;  /* 0x0000000005057210 */ /* 0x000fe40007ffe0ff */
[----:B------:R-:W-:Y:S01]  /*0310*/  IADD3.X R15, PT, PT, RZ, R15, RZ, P2, !PT ;  /* 0x0000000fff0f7210 */ /* 0x000fe200017fe4ff */
[----:B--2---:R-:W-:-:S05]  /*0320*/  FFMA R11, R6, R12, R11 ;  /* 0x0000000c060b7223 */ /* 0x004fca000000000b */
[----:B------:R1:W-:Y:S01]  /*0330*/  STG.E desc[UR4][R2.64], R11 ;  /* 0x0000000b02007986 */ /* 0x0003e2000c101904 */
[----:B------:R-:W-:Y:S05]  /*0340*/  @P1 BRA `(.L_x_27) ;  /* 0xfffffffc00d01947 */ /* 0x000fea000383ffff */
.L_x_26:
[----:B------:R-:W-:Y:S05]  /*0350*/  BSYNC.RECONVERGENT B0 ;  /* 0x0000000000007941 */ /* 0x000fea0003800200 */
.L_x_25:
[----:B------:R-:W-:Y:S05]  /*0360*/  @P0 EXIT ;  /* 0x000000000000094d */ /* 0x000fea0003800000 */
[----:B------:R-:W2:Y:S02]  /*0370*/  LDC.64 R8, c[0x0][0x380] ;  /* 0x0000e000ff087b82 */ /* 0x000ea40000000a00 */
[----:B--2---:R-:W-:-:S03]  /*0380*/  IMAD.WIDE.U32 R8, R7, 0x4, R8 ;  /* 0x0000000407087825 */ /* 0x004fc600078e0008 */
[----:B------:R-:W-:-:S05]  /*0390*/  IADD3 R6, P0, PT, R8, 0x8, RZ ;  /* 0x0000000808067810 */ /* 0x000fca0007f1e0ff */
[----:B------:R-:W-:-:S08]  /*03a0*/  IMAD.X R13, RZ, RZ, R9, P0 ;  /* 0x000000ffff0d7224 */ /* 0x000fd000000e0609 */
.L_x_28:
[----:B--2---:R-:W2:Y:S02]  /*03b0*/  LDC.64 R8, c[0x0][0x388] ;  /* 0x0000e200ff087b82 */ /* 0x004ea40000000a00 */
[----:B--2---:R-:W-:Y:S01]  /*03c0*/  IMAD.WIDE R14, R5, 0x4, R8 ;  /* 0x00000004050e7825 */ /* 0x004fe200078e0208 */
[----:B------:R-:W-:Y:S02]  /*03d0*/  MOV R8, R6 ;  /* 0x0000000600087202 */ /* 0x000fe40000000f00 */
[----:B------:R-:W-:Y:S02]  /*03e0*/  MOV R9, R13 ;  /* 0x0000000d00097202 */ /* 0x000fe40000000f00 */
[----:B------:R-:W2:Y:S04]  /*03f0*/  LDG.E R10, desc[UR4][R14.64] ;  /* 0x000000040e0a7981 */ /* 0x000ea8000c1e1900 */
[----:B------:R-:W2:Y:S02]  /*0400*/  LDG.E R6, desc[UR4][R8.64+-0x8] ;  /* 0xfffff80408067981 */ /* 0x000ea4000c1e1900 */
[----:B--2---:R-:W-:Y:S01]  /*0410*/  FFMA R17, R6, R10, R11 ;  /* 0x0000000a06117223 */ /* 0x004fe2000000000b */
[----:B-1----:R-:W-:-:S04]  /*0420*/  IMAD.WIDE R10, R0, 0x4, R14 ;  /* 0x00000004000a7825 */ /* 0x002fc800078e020e */
[----:B------:R2:W-:Y:S04]  /*0430*/  STG.E desc[UR4][R2.64], R17 ;  /* 0x0000001102007986 */ /* 0x0005e8000c101904 */
[----:B------:R-:W3:Y:S04]  /*0440*/  LDG.E R6, desc[UR4][R8.64+-0x4] ;  /* 0xfffffc0408067981 */ /* 0x000ee8000c1e1900 */
[----:B------:R-:W3:Y:S02]  /*0450*/  LDG.E R12, desc[UR4][R10.64] ;  /* 0x000000040a0c7981 */ /* 0x000ee4000c1e1900 */
[----:B---3--:R-:W-:Y:S01]  /*0460*/  FFMA R19, R6, R12, R17 ;  /* 0x0000000c06137223 */ /* 0x008fe20000000011 */
[----:B------:R-:W-:-:S04]  /*0470*/  IMAD.WIDE R12, R0, 0x4, R10 ;  /* 0x00000004000c7825 */ /* 0x000fc800078e020a */
[----:B------:R2:W-:Y:S04]  /*0480*/  STG.E desc[UR4][R2.64], R19 ;  /* 0x0000001302007986 */ /* 0x0005e8000c101904 */
[----:B------:R-:W3:Y:S04]  /*0490*/  LDG.E R6, desc[UR4][R8.64] ;  /* 0x0000000408067981 */ /* 0x000ee8000c1e1900 */
[----:B------:R-:W3:Y:S01]  /*04a0*/  LDG.E R16, desc[UR4][R12.64] ;  /* 0x000000040c107981 */ /* 0x000ee2000c1e1900 */
[----:B------:R-:W-:-:S04]  /*04b0*/  IMAD.WIDE R14, R0, 0x4, R12 ;  /* 0x00000004000e7825 */ /* 0x000fc800078e020c */
[----:B---3--:R-:W-:-:S05]  /*04c0*/  FFMA R21, R6, R16, R19 ;  /* 0x0000001006157223 */ /* 0x008fca0000000013 */
[----:B------:R2:W-:Y:S04]  /*04d0*/  STG.E desc[UR4][R2.64], R21 ;  /* 0x0000001502007986 */ /* 0x0005e8000c101904 */
[----:B------:R-:W3:Y:S04]  /*04e0*/  LDG.E R14, desc[UR4][R14.64] ;  /* 0x000000040e0e7981 */ /* 0x000ee8000c1e1900 */
[----:B------:R-:W3:Y:S01]  /*04f0*/  LDG.E R6, desc[UR4][R8.64+0x4] ;  /* 0x0000040408067981 */ /* 0x000ee2000c1e1900 */
[----:B------:R-:W-:-:S05]  /*0500*/  VIADD R7, R7, 0x4 ;  /* 0x0000000407077836 */ /* 0x000fca0000000000 */
[----:B------:R-:W-:Y:S02]  /*0510*/  ISETP.GE.AND P0, PT, R7, R4, PT ;  /* 0x000000040700720c */ /* 0x000fe40003f06270 */
[----:B------:R-:W-:Y:S01]  /*0520*/  LEA R5, R0, R5, 0x2 ;  /* 0x0000000500057211 */ /* 0x000fe200078e10ff */
[----:B---3--:R-:W-:-:S05]  /*0530*/  FFMA R11, R6, R14, R21 ;  /* 0x0000000e060b7223 */ /* 0x008fca0000000015 */
[----:B------:R2:W-:Y:S01]  /*0540*/  STG.E desc[UR4][R2.64], R11 ;  /* 0x0000000b02007986 */ /* 0x0005e2000c101904 */
[----:B------:R-:W-:-:S04]  /*0550*/  IADD3 R6, P1, PT, R8, 0x10, RZ ;  /* 0x0000001008067810 */ /* 0x000fc80007f3e0ff */
[----:B------:R-:W-:Y:S01]  /*0560*/  IADD3.X R13, PT, PT, RZ, R9, RZ, P1, !PT ;  /* 0x00000009ff0d7210 */ /* 0x000fe20000ffe4ff */
[----:B------:R-:W-:Y:S08]  /*0570*/  @!P0 BRA `(.L_x_28) ;  /* 0xfffffffc008c8947 */ /* 0x000ff0000383ffff */
[----:B------:R-:W-:Y:S05]  /*0580*/  EXIT ;  /* 0x000000000000794d */ /* 0x000fea0003800000 */
.L_x_29:
        /* <DEDUP_REMOVED lines=15> */
.L_x_32:


//--------------------- .nv.shared._Z16tiled_matrixmultPfS_S_iiii --------------------------
	.section	.nv.shared._Z16tiled_matrixmultPfS_S_iiii,"aw",@nobits
	.sectionflags	@""
	.align	16
	.zero		1024


//--------------------- .nv.shared.reserved.0     --------------------------
	.section	.nv.shared.reserved.0,"aw",@nobits
	.weak		__nv_reservedSMEM_offset_0_alias
	.size		__nv_reservedSMEM_offset_0_alias, 0, 64
	.other		__nv_reservedSMEM_offset_0_alias,@"STO_CUDA_RESERVED_SHARED STV_DEFAULT"
__nv_reservedSMEM_offset_0_alias:
	.zero		0
	.zero		64


//--------------------- .nv.shared._Z19gpu_rect_matrixmultPfS_S_iii --------------------------
	.section	.nv.shared._Z19gpu_rect_matrixmultPfS_S_iii,"aw",@nobits
	.sectionflags	@""
	.align	16
	.zero		1024


//--------------------- .nv.constant0._Z16tiled_matrixmultPfS_S_iiii --------------------------
	.section	.nv.constant0._Z16tiled_matrixmultPfS_S_iiii,"a",@progbits
	.sectionflags	@""
	.align	4
.nv.constant0._Z16tiled_matrixmultPfS_S_iiii:
	.zero		936


//--------------------- .nv.constant0._Z19gpu_rect_matrixmultPfS_S_iii --------------------------
	.section	.nv.constant0._Z19gpu_rect_matrixmultPfS_S_iii,"a",@progbits
	.sectionflags	@""
	.align	4
.nv.constant0._Z19gpu_rect_matrixmultPfS_S_iii:
	.zero		932


//--------------------- SYMBOLS --------------------------

	.type		.nv.reservedSmem.offset0,@object
	.size		.nv.reservedSmem.offset0,0x4
	.type		.nv.reservedSmem.cap,@object
	.size		.nv.reservedSmem.cap,0x4
